//
// Generated by NVIDIA NVVM Compiler
//
// Compiler Build ID: CL-36424714
// Cuda compilation tools, release 13.0, V13.0.88
// Based on NVVM 20.0.0
//

.version 9.0
.target sm_100
.address_size 64

	// .globl	_Z10fillRandomPfim
// _ZZ7matMultPfmS_mS_mmE2as has been demoted
// _ZZ7matMultPfmS_mS_mmE2bs has been demoted
// _ZZ17multMatVecPlusVecPfmS_S_S_mE2as has been demoted
// _ZZ17multMatVecPlusVecPfmS_S_S_mE2bs has been demoted

.visible .entry _Z10fillRandomPfim(
	.param .u64 .ptr .align 1 _Z10fillRandomPfim_param_0,
	.param .u32 _Z10fillRandomPfim_param_1,
	.param .u64 _Z10fillRandomPfim_param_2
)
{
	.reg .b32 	%r<11>;
	.reg .b32 	%f<3>;
	.reg .b64 	%rd<10>;

	ld.param.u64 	%rd1, [_Z10fillRandomPfim_param_0];
	ld.param.u64 	%rd2, [_Z10fillRandomPfim_param_2];
	cvta.to.global.u64 	%rd3, %rd1;
	mov.u32 	%r1, %ctaid.x;
	mov.u32 	%r2, %ntid.x;
	mov.u32 	%r3, %tid.x;
	mad.lo.s32 	%r4, %r1, %r2, %r3;
	mov.u32 	%r5, %ctaid.y;
	mov.u32 	%r6, %ntid.y;
	mov.u32 	%r7, %tid.y;
	mad.lo.s32 	%r8, %r5, %r6, %r7;
	cvt.s64.s32 	%rd4, %r4;
	mad.lo.s64 	%rd5, %rd2, %rd4, %rd3;
	add.s32 	%r9, %r8, %r4;
	add.s32 	%r10, %r9, 1;
	cvt.rn.f32.s32 	%f1, %r10;
	mul.wide.u32 	%rd6, %r8, 4;
	add.s64 	%rd7, %rd5, %rd6;
	st.global.f32 	[%rd7], %f1;
	mul.wide.s32 	%rd8, %r4, 4;
	add.s64 	%rd9, %rd5, %rd8;
	atom.global.add.f32 	%f2, [%rd9], %f1;
	ret;

}
	// .globl	_Z7matMultPfmS_mS_mm
.visible .entry _Z7matMultPfmS_mS_mm(
	.param .u64 .ptr .align 1 _Z7matMultPfmS_mS_mm_param_0,
	.param .u64 _Z7matMultPfmS_mS_mm_param_1,
	.param .u64 .ptr .align 1 _Z7matMultPfmS_mS_mm_param_2,
	.param .u64 _Z7matMultPfmS_mS_mm_param_3,
	.param .u64 .ptr .align 1 _Z7matMultPfmS_mS_mm_param_4,
	.param .u64 _Z7matMultPfmS_mS_mm_param_5,
	.param .u64 _Z7matMultPfmS_mS_mm_param_6
)
{
	.reg .pred 	%p<6>;
	.reg .b32 	%r<46>;
	.reg .b32 	%f<85>;
	.reg .b64 	%rd<51>;
	// demoted variable
	.shared .align 4 .b8 _ZZ7matMultPfmS_mS_mmE2as[64];
	// demoted variable
	.shared .align 4 .b8 _ZZ7matMultPfmS_mS_mmE2bs[64];
	ld.param.u64 	%rd19, [_Z7matMultPfmS_mS_mm_param_0];
	ld.param.u64 	%rd20, [_Z7matMultPfmS_mS_mm_param_1];
	ld.param.u64 	%rd21, [_Z7matMultPfmS_mS_mm_param_2];
	ld.param.u64 	%rd16, [_Z7matMultPfmS_mS_mm_param_3];
	ld.param.u32 	%r4, [_Z7matMultPfmS_mS_mm_param_6];
	cvta.to.global.u64 	%rd22, %rd21;
	cvta.to.global.u64 	%rd23, %rd19;
	mov.u32 	%r1, %ctaid.x;
	mov.u32 	%r21, %ctaid.y;
	mov.u32 	%r2, %tid.x;
	mov.u32 	%r3, %tid.y;
	mul.lo.s32 	%r22, %r4, %r21;
	shl.b32 	%r44, %r22, 2;
	add.s32 	%r23, %r4, %r44;
	add.s32 	%r6, %r23, -1;
	shl.b32 	%r7, %r21, 2;
	cvt.u64.u32 	%rd24, %r3;
	add.s32 	%r24, %r7, %r3;
	cvt.u64.u32 	%rd1, %r24;
	mad.lo.s64 	%rd48, %rd20, %rd1, %rd23;
	mul.wide.u32 	%rd25, %r1, 16;
	mad.lo.s64 	%rd26, %rd16, %rd24, %rd25;
	add.s64 	%rd47, %rd22, %rd26;
	setp.gt.s32 	%p1, %r44, %r6;
	mov.f32 	%f84, 0f00000000;
	@%p1 bra 	$L__BB1_7;
	shl.b32 	%r25, %r3, 4;
	mov.u32 	%r26, _ZZ7matMultPfmS_mS_mmE2as;
	add.s32 	%r8, %r26, %r25;
	shl.b32 	%r27, %r2, 2;
	add.s32 	%r9, %r8, %r27;
	mov.u32 	%r28, _ZZ7matMultPfmS_mS_mmE2bs;
	add.s32 	%r11, %r28, %r27;
	add.s32 	%r10, %r11, %r25;
	shl.b64 	%rd4, %rd16, 2;
	mad.lo.s32 	%r29, %r4, %r7, %r4;
	add.s32 	%r30, %r44, 4;
	max.s32 	%r31, %r29, %r30;
	not.b32 	%r32, %r44;
	add.s32 	%r12, %r31, %r32;
	and.b32  	%r33, %r12, 12;
	setp.eq.s32 	%p2, %r33, 12;
	mov.f32 	%f84, 0f00000000;
	@%p2 bra 	$L__BB1_4;
	mul.wide.u32 	%rd5, %r2, 4;
	shr.u32 	%r34, %r12, 2;
	add.s32 	%r35, %r34, 1;
	and.b32  	%r36, %r35, 3;
	neg.s32 	%r42, %r36;
	mov.f32 	%f84, 0f00000000;
$L__BB1_3:
	.pragma "nounroll";
	add.s64 	%rd27, %rd48, %rd5;
	ld.global.f32 	%f12, [%rd27];
	st.shared.f32 	[%r9], %f12;
	add.s64 	%rd28, %rd47, %rd5;
	ld.global.f32 	%f13, [%rd28];
	st.shared.f32 	[%r10], %f13;
	add.s64 	%rd47, %rd47, %rd4;
	bar.sync 	0;
	add.s64 	%rd48, %rd48, 16;
	ld.shared.f32 	%f14, [%r8];
	ld.shared.f32 	%f15, [%r11];
	fma.rn.f32 	%f16, %f14, %f15, %f84;
	ld.shared.f32 	%f17, [%r8+4];
	ld.shared.f32 	%f18, [%r11+16];
	fma.rn.f32 	%f19, %f17, %f18, %f16;
	ld.shared.f32 	%f20, [%r8+8];
	ld.shared.f32 	%f21, [%r11+32];
	fma.rn.f32 	%f22, %f20, %f21, %f19;
	ld.shared.f32 	%f23, [%r8+12];
	ld.shared.f32 	%f24, [%r11+48];
	fma.rn.f32 	%f84, %f23, %f24, %f22;
	bar.sync 	0;
	add.s32 	%r44, %r44, 4;
	add.s32 	%r42, %r42, 1;
	setp.ne.s32 	%p3, %r42, 0;
	@%p3 bra 	$L__BB1_3;
$L__BB1_4:
	setp.lt.u32 	%p4, %r12, 12;
	@%p4 bra 	$L__BB1_7;
	mul.wide.u32 	%rd29, %r2, 4;
	shl.b64 	%rd33, %rd16, 3;
	add.s64 	%rd36, %rd33, %rd33;
$L__BB1_6:
	add.s64 	%rd30, %rd48, %rd29;
	ld.global.f32 	%f25, [%rd30];
	st.shared.f32 	[%r9], %f25;
	add.s64 	%rd31, %rd47, %rd29;
	ld.global.f32 	%f26, [%rd31];
	st.shared.f32 	[%r10], %f26;
	bar.sync 	0;
	ld.shared.f32 	%f27, [%r8];
	ld.shared.f32 	%f28, [%r11];
	fma.rn.f32 	%f29, %f27, %f28, %f84;
	ld.shared.f32 	%f30, [%r8+4];
	ld.shared.f32 	%f31, [%r11+16];
	fma.rn.f32 	%f32, %f30, %f31, %f29;
	ld.shared.f32 	%f33, [%r8+8];
	ld.shared.f32 	%f34, [%r11+32];
	fma.rn.f32 	%f35, %f33, %f34, %f32;
	ld.shared.f32 	%f36, [%r8+12];
	ld.shared.f32 	%f37, [%r11+48];
	fma.rn.f32 	%f38, %f36, %f37, %f35;
	bar.sync 	0;
	ld.global.f32 	%f39, [%rd30+16];
	st.shared.f32 	[%r9], %f39;
	add.s64 	%rd32, %rd31, %rd4;
	ld.global.f32 	%f40, [%rd32];
	st.shared.f32 	[%r10], %f40;
	bar.sync 	0;
	ld.shared.f32 	%f41, [%r8];
	ld.shared.f32 	%f42, [%r11];
	fma.rn.f32 	%f43, %f41, %f42, %f38;
	ld.shared.f32 	%f44, [%r8+4];
	ld.shared.f32 	%f45, [%r11+16];
	fma.rn.f32 	%f46, %f44, %f45, %f43;
	ld.shared.f32 	%f47, [%r8+8];
	ld.shared.f32 	%f48, [%r11+32];
	fma.rn.f32 	%f49, %f47, %f48, %f46;
	ld.shared.f32 	%f50, [%r8+12];
	ld.shared.f32 	%f51, [%r11+48];
	fma.rn.f32 	%f52, %f50, %f51, %f49;
	bar.sync 	0;
	ld.global.f32 	%f53, [%rd30+32];
	st.shared.f32 	[%r9], %f53;
	add.s64 	%rd34, %rd32, %rd4;
	ld.global.f32 	%f54, [%rd34];
	st.shared.f32 	[%r10], %f54;
	bar.sync 	0;
	ld.shared.f32 	%f55, [%r8];
	ld.shared.f32 	%f56, [%r11];
	fma.rn.f32 	%f57, %f55, %f56, %f52;
	ld.shared.f32 	%f58, [%r8+4];
	ld.shared.f32 	%f59, [%r11+16];
	fma.rn.f32 	%f60, %f58, %f59, %f57;
	ld.shared.f32 	%f61, [%r8+8];
	ld.shared.f32 	%f62, [%r11+32];
	fma.rn.f32 	%f63, %f61, %f62, %f60;
	ld.shared.f32 	%f64, [%r8+12];
	ld.shared.f32 	%f65, [%r11+48];
	fma.rn.f32 	%f66, %f64, %f65, %f63;
	bar.sync 	0;
	ld.global.f32 	%f67, [%rd30+48];
	st.shared.f32 	[%r9], %f67;
	add.s64 	%rd35, %rd34, %rd4;
	ld.global.f32 	%f68, [%rd35];
	st.shared.f32 	[%r10], %f68;
	add.s64 	%rd47, %rd47, %rd36;
	bar.sync 	0;
	add.s64 	%rd48, %rd48, 64;
	ld.shared.f32 	%f69, [%r8];
	ld.shared.f32 	%f70, [%r11];
	fma.rn.f32 	%f71, %f69, %f70, %f66;
	ld.shared.f32 	%f72, [%r8+4];
	ld.shared.f32 	%f73, [%r11+16];
	fma.rn.f32 	%f74, %f72, %f73, %f71;
	ld.shared.f32 	%f75, [%r8+8];
	ld.shared.f32 	%f76, [%r11+32];
	fma.rn.f32 	%f77, %f75, %f76, %f74;
	ld.shared.f32 	%f78, [%r8+12];
	ld.shared.f32 	%f79, [%r11+48];
	fma.rn.f32 	%f84, %f78, %f79, %f77;
	bar.sync 	0;
	add.s32 	%r44, %r44, 16;
	setp.le.s32 	%p5, %r44, %r6;
	@%p5 bra 	$L__BB1_6;
$L__BB1_7:
	ld.param.u64 	%rd44, [_Z7matMultPfmS_mS_mm_param_5];
	ld.param.u64 	%rd43, [_Z7matMultPfmS_mS_mm_param_4];
	cvta.to.global.u64 	%rd37, %rd43;
	shl.b32 	%r41, %r1, 2;
	mul.wide.u32 	%rd38, %r41, 4;
	mad.lo.s64 	%rd39, %rd44, %rd1, %rd38;
	add.s64 	%rd40, %rd37, %rd39;
	mul.wide.u32 	%rd41, %r2, 4;
	add.s64 	%rd42, %rd40, %rd41;
	st.global.f32 	[%rd42], %f84;
	ret;

}
	// .globl	_Z7matDiffPfmS_mS_m
.visible .entry _Z7matDiffPfmS_mS_m(
	.param .u64 .ptr .align 1 _Z7matDiffPfmS_mS_m_param_0,
	.param .u64 _Z7matDiffPfmS_mS_m_param_1,
	.param .u64 .ptr .align 1 _Z7matDiffPfmS_mS_m_param_2,
	.param .u64 _Z7matDiffPfmS_mS_m_param_3,
	.param .u64 .ptr .align 1 _Z7matDiffPfmS_mS_m_param_4,
	.param .u64 _Z7matDiffPfmS_mS_m_param_5
)
{
	.reg .b32 	%r<9>;
	.reg .b32 	%f<4>;
	.reg .b64 	%rd<18>;

	ld.param.u64 	%rd1, [_Z7matDiffPfmS_mS_m_param_0];
	ld.param.u64 	%rd2, [_Z7matDiffPfmS_mS_m_param_1];
	ld.param.u64 	%rd3, [_Z7matDiffPfmS_mS_m_param_2];
	ld.param.u64 	%rd4, [_Z7matDiffPfmS_mS_m_param_3];
	ld.param.u64 	%rd5, [_Z7matDiffPfmS_mS_m_param_4];
	ld.param.u64 	%rd6, [_Z7matDiffPfmS_mS_m_param_5];
	cvta.to.global.u64 	%rd7, %rd5;
	cvta.to.global.u64 	%rd8, %rd3;
	cvta.to.global.u64 	%rd9, %rd1;
	mov.u32 	%r1, %ctaid.x;
	mov.u32 	%r2, %ntid.x;
	mov.u32 	%r3, %tid.x;
	mad.lo.s32 	%r4, %r1, %r2, %r3;
	mov.u32 	%r5, %ctaid.y;
	mov.u32 	%r6, %ntid.y;
	mov.u32 	%r7, %tid.y;
	mad.lo.s32 	%r8, %r5, %r6, %r7;
	cvt.s64.s32 	%rd10, %r4;
	mad.lo.s64 	%rd11, %rd2, %rd10, %rd9;
	mad.lo.s64 	%rd12, %rd4, %rd10, %rd8;
	mad.lo.s64 	%rd13, %rd6, %rd10, %rd7;
	mul.wide.u32 	%rd14, %r8, 4;
	add.s64 	%rd15, %rd11, %rd14;
	ld.global.f32 	%f1, [%rd15];
	add.s64 	%rd16, %rd12, %rd14;
	ld.global.f32 	%f2, [%rd16];
	sub.f32 	%f3, %f1, %f2;
	add.s64 	%rd17, %rd13, %rd14;
	st.global.f32 	[%rd17], %f3;
	ret;

}
	// .globl	_Z17multDiagMatAndMatPfmS_mS_m
.visible .entry _Z17multDiagMatAndMatPfmS_mS_m(
	.param .u64 .ptr .align 1 _Z17multDiagMatAndMatPfmS_mS_m_param_0,
	.param .u64 _Z17multDiagMatAndMatPfmS_mS_m_param_1,
	.param .u64 .ptr .align 1 _Z17multDiagMatAndMatPfmS_mS_m_param_2,
	.param .u64 _Z17multDiagMatAndMatPfmS_mS_m_param_3,
	.param .u64 .ptr .align 1 _Z17multDiagMatAndMatPfmS_mS_m_param_4,
	.param .u64 _Z17multDiagMatAndMatPfmS_mS_m_param_5
)
{
	.reg .b32 	%r<9>;
	.reg .b32 	%f<4>;
	.reg .b64 	%rd<19>;

	ld.param.u64 	%rd1, [_Z17multDiagMatAndMatPfmS_mS_m_param_0];
	ld.param.u64 	%rd2, [_Z17multDiagMatAndMatPfmS_mS_m_param_1];
	ld.param.u64 	%rd3, [_Z17multDiagMatAndMatPfmS_mS_m_param_2];
	ld.param.u64 	%rd4, [_Z17multDiagMatAndMatPfmS_mS_m_param_3];
	ld.param.u64 	%rd5, [_Z17multDiagMatAndMatPfmS_mS_m_param_4];
	ld.param.u64 	%rd6, [_Z17multDiagMatAndMatPfmS_mS_m_param_5];
	cvta.to.global.u64 	%rd7, %rd5;
	cvta.to.global.u64 	%rd8, %rd1;
	cvta.to.global.u64 	%rd9, %rd3;
	mov.u32 	%r1, %ctaid.x;
	mov.u32 	%r2, %ntid.x;
	mov.u32 	%r3, %tid.x;
	mad.lo.s32 	%r4, %r1, %r2, %r3;
	mov.u32 	%r5, %ctaid.y;
	mov.u32 	%r6, %ntid.y;
	mov.u32 	%r7, %tid.y;
	mad.lo.s32 	%r8, %r5, %r6, %r7;
	cvt.s64.s32 	%rd10, %r4;
	mad.lo.s64 	%rd11, %rd4, %rd10, %rd9;
	mad.lo.s64 	%rd12, %rd2, %rd10, %rd8;
	mad.lo.s64 	%rd13, %rd6, %rd10, %rd7;
	mul.wide.u32 	%rd14, %r8, 4;
	add.s64 	%rd15, %rd11, %rd14;
	ld.global.f32 	%f1, [%rd15];
	mul.wide.s32 	%rd16, %r4, 4;
	add.s64 	%rd17, %rd12, %rd16;
	ld.global.f32 	%f2, [%rd17];
	mul.f32 	%f3, %f1, %f2;
	add.s64 	%rd18, %rd13, %rd14;
	st.global.f32 	[%rd18], %f3;
	ret;

}
	// .globl	_Z17multMatVecPlusVecPfmS_S_S_m
.visible .entry _Z17multMatVecPlusVecPfmS_S_S_m(
	.param .u64 .ptr .align 1 _Z17multMatVecPlusVecPfmS_S_S_m_param_0,
	.param .u64 _Z17multMatVecPlusVecPfmS_S_S_m_param_1,
	.param .u64 .ptr .align 1 _Z17multMatVecPlusVecPfmS_S_S_m_param_2,
	.param .u64 .ptr .align 1 _Z17multMatVecPlusVecPfmS_S_S_m_param_3,
	.param .u64 .ptr .align 1 _Z17multMatVecPlusVecPfmS_S_S_m_param_4,
	.param .u64 _Z17multMatVecPlusVecPfmS_S_S_m_param_5
)
{
	.reg .pred 	%p<6>;
	.reg .b32 	%r<40>;
	.reg .b32 	%f<87>;
	.reg .b64 	%rd<39>;
	// demoted variable
	.shared .align 4 .b8 _ZZ17multMatVecPlusVecPfmS_S_S_mE2as[64];
	// demoted variable
	.shared .align 4 .b8 _ZZ17multMatVecPlusVecPfmS_S_S_mE2bs[16];
	ld.param.u64 	%rd19, [_Z17multMatVecPlusVecPfmS_S_S_m_param_0];
	ld.param.u64 	%rd20, [_Z17multMatVecPlusVecPfmS_S_S_m_param_1];
	ld.param.u64 	%rd16, [_Z17multMatVecPlusVecPfmS_S_S_m_param_2];
	ld.param.u64 	%rd17, [_Z17multMatVecPlusVecPfmS_S_S_m_param_3];
	ld.param.u64 	%rd18, [_Z17multMatVecPlusVecPfmS_S_S_m_param_4];
	ld.param.u32 	%r2, [_Z17multMatVecPlusVecPfmS_S_S_m_param_5];
	cvta.to.global.u64 	%rd21, %rd19;
	mov.u32 	%r19, %ctaid.y;
	mov.u32 	%r1, %tid.y;
	mul.lo.s32 	%r20, %r2, %r19;
	shl.b32 	%r38, %r20, 2;
	add.s32 	%r21, %r2, %r38;
	add.s32 	%r4, %r21, -1;
	shl.b32 	%r5, %r19, 2;
	add.s32 	%r22, %r5, %r1;
	cvt.u64.u32 	%rd1, %r22;
	mad.lo.s64 	%rd36, %rd20, %rd1, %rd21;
	setp.gt.s32 	%p1, %r38, %r4;
	mov.f32 	%f86, 0f00000000;
	@%p1 bra 	$L__BB4_7;
	mov.u32 	%r6, %tid.x;
	cvta.to.global.u64 	%rd35, %rd16;
	shl.b32 	%r23, %r1, 4;
	mov.u32 	%r24, _ZZ17multMatVecPlusVecPfmS_S_S_mE2as;
	add.s32 	%r7, %r24, %r23;
	shl.b32 	%r25, %r6, 2;
	add.s32 	%r8, %r7, %r25;
	shl.b32 	%r26, %r1, 2;
	mov.u32 	%r27, _ZZ17multMatVecPlusVecPfmS_S_S_mE2bs;
	add.s32 	%r9, %r27, %r26;
	mad.lo.s32 	%r28, %r2, %r5, %r2;
	add.s32 	%r29, %r38, 4;
	max.s32 	%r30, %r28, %r29;
	not.b32 	%r31, %r38;
	add.s32 	%r10, %r30, %r31;
	and.b32  	%r32, %r10, 12;
	setp.eq.s32 	%p2, %r32, 12;
	mov.f32 	%f86, 0f00000000;
	@%p2 bra 	$L__BB4_4;
	mul.wide.u32 	%rd4, %r1, 4;
	mul.wide.u32 	%rd5, %r6, 4;
	shr.u32 	%r33, %r10, 2;
	add.s32 	%r34, %r33, 1;
	and.b32  	%r35, %r34, 3;
	neg.s32 	%r36, %r35;
	mov.f32 	%f86, 0f00000000;
$L__BB4_3:
	.pragma "nounroll";
	add.s64 	%rd22, %rd36, %rd5;
	ld.global.f32 	%f12, [%rd22];
	st.shared.f32 	[%r8], %f12;
	add.s64 	%rd23, %rd35, %rd4;
	ld.global.f32 	%f13, [%rd23];
	st.shared.f32 	[%r9], %f13;
	bar.sync 	0;
	bar.sync 	0;
	add.s64 	%rd35, %rd35, 16;
	add.s64 	%rd36, %rd36, 16;
	ld.shared.f32 	%f14, [%r7];
	ld.shared.f32 	%f15, [_ZZ17multMatVecPlusVecPfmS_S_S_mE2bs];
	fma.rn.f32 	%f16, %f14, %f15, %f86;
	ld.shared.f32 	%f17, [%r7+4];
	ld.shared.f32 	%f18, [_ZZ17multMatVecPlusVecPfmS_S_S_mE2bs+4];
	fma.rn.f32 	%f19, %f17, %f18, %f16;
	ld.shared.f32 	%f20, [%r7+8];
	ld.shared.f32 	%f21, [_ZZ17multMatVecPlusVecPfmS_S_S_mE2bs+8];
	fma.rn.f32 	%f22, %f20, %f21, %f19;
	ld.shared.f32 	%f23, [%r7+12];
	ld.shared.f32 	%f24, [_ZZ17multMatVecPlusVecPfmS_S_S_mE2bs+12];
	fma.rn.f32 	%f86, %f23, %f24, %f22;
	add.s32 	%r38, %r38, 4;
	add.s32 	%r36, %r36, 1;
	setp.ne.s32 	%p3, %r36, 0;
	@%p3 bra 	$L__BB4_3;
$L__BB4_4:
	setp.lt.u32 	%p4, %r10, 12;
	@%p4 bra 	$L__BB4_7;
	mul.wide.u32 	%rd24, %r6, 4;
	mul.wide.u32 	%rd26, %r1, 4;
$L__BB4_6:
	add.s64 	%rd25, %rd36, %rd24;
	ld.global.f32 	%f25, [%rd25];
	st.shared.f32 	[%r8], %f25;
	add.s64 	%rd27, %rd35, %rd26;
	ld.global.f32 	%f26, [%rd27];
	st.shared.f32 	[%r9], %f26;
	bar.sync 	0;
	bar.sync 	0;
	ld.shared.f32 	%f27, [%r7];
	ld.shared.f32 	%f28, [_ZZ17multMatVecPlusVecPfmS_S_S_mE2bs];
	fma.rn.f32 	%f29, %f27, %f28, %f86;
	ld.shared.f32 	%f30, [%r7+4];
	ld.shared.f32 	%f31, [_ZZ17multMatVecPlusVecPfmS_S_S_mE2bs+4];
	fma.rn.f32 	%f32, %f30, %f31, %f29;
	ld.shared.f32 	%f33, [%r7+8];
	ld.shared.f32 	%f34, [_ZZ17multMatVecPlusVecPfmS_S_S_mE2bs+8];
	fma.rn.f32 	%f35, %f33, %f34, %f32;
	ld.shared.f32 	%f36, [%r7+12];
	ld.shared.f32 	%f37, [_ZZ17multMatVecPlusVecPfmS_S_S_mE2bs+12];
	fma.rn.f32 	%f38, %f36, %f37, %f35;
	ld.global.f32 	%f39, [%rd25+16];
	st.shared.f32 	[%r8], %f39;
	ld.global.f32 	%f40, [%rd27+16];
	st.shared.f32 	[%r9], %f40;
	bar.sync 	0;
	bar.sync 	0;
	ld.shared.f32 	%f41, [%r7];
	ld.shared.f32 	%f42, [_ZZ17multMatVecPlusVecPfmS_S_S_mE2bs];
	fma.rn.f32 	%f43, %f41, %f42, %f38;
	ld.shared.f32 	%f44, [%r7+4];
	ld.shared.f32 	%f45, [_ZZ17multMatVecPlusVecPfmS_S_S_mE2bs+4];
	fma.rn.f32 	%f46, %f44, %f45, %f43;
	ld.shared.f32 	%f47, [%r7+8];
	ld.shared.f32 	%f48, [_ZZ17multMatVecPlusVecPfmS_S_S_mE2bs+8];
	fma.rn.f32 	%f49, %f47, %f48, %f46;
	ld.shared.f32 	%f50, [%r7+12];
	ld.shared.f32 	%f51, [_ZZ17multMatVecPlusVecPfmS_S_S_mE2bs+12];
	fma.rn.f32 	%f52, %f50, %f51, %f49;
	ld.global.f32 	%f53, [%rd25+32];
	st.shared.f32 	[%r8], %f53;
	ld.global.f32 	%f54, [%rd27+32];
	st.shared.f32 	[%r9], %f54;
	bar.sync 	0;
	bar.sync 	0;
	ld.shared.f32 	%f55, [%r7];
	ld.shared.f32 	%f56, [_ZZ17multMatVecPlusVecPfmS_S_S_mE2bs];
	fma.rn.f32 	%f57, %f55, %f56, %f52;
	ld.shared.f32 	%f58, [%r7+4];
	ld.shared.f32 	%f59, [_ZZ17multMatVecPlusVecPfmS_S_S_mE2bs+4];
	fma.rn.f32 	%f60, %f58, %f59, %f57;
	ld.shared.f32 	%f61, [%r7+8];
	ld.shared.f32 	%f62, [_ZZ17multMatVecPlusVecPfmS_S_S_mE2bs+8];
	fma.rn.f32 	%f63, %f61, %f62, %f60;
	ld.shared.f32 	%f64, [%r7+12];
	ld.shared.f32 	%f65, [_ZZ17multMatVecPlusVecPfmS_S_S_mE2bs+12];
	fma.rn.f32 	%f66, %f64, %f65, %f63;
	ld.global.f32 	%f67, [%rd25+48];
	st.shared.f32 	[%r8], %f67;
	ld.global.f32 	%f68, [%rd27+48];
	st.shared.f32 	[%r9], %f68;
	bar.sync 	0;
	bar.sync 	0;
	add.s64 	%rd35, %rd35, 64;
	add.s64 	%rd36, %rd36, 64;
	ld.shared.f32 	%f69, [%r7];
	ld.shared.f32 	%f70, [_ZZ17multMatVecPlusVecPfmS_S_S_mE2bs];
	fma.rn.f32 	%f71, %f69, %f70, %f66;
	ld.shared.f32 	%f72, [%r7+4];
	ld.shared.f32 	%f73, [_ZZ17multMatVecPlusVecPfmS_S_S_mE2bs+4];
	fma.rn.f32 	%f74, %f72, %f73, %f71;
	ld.shared.f32 	%f75, [%r7+8];
	ld.shared.f32 	%f76, [_ZZ17multMatVecPlusVecPfmS_S_S_mE2bs+8];
	fma.rn.f32 	%f77, %f75, %f76, %f74;
	ld.shared.f32 	%f78, [%r7+12];
	ld.shared.f32 	%f79, [_ZZ17multMatVecPlusVecPfmS_S_S_mE2bs+12];
	fma.rn.f32 	%f86, %f78, %f79, %f77;
	add.s32 	%r38, %r38, 16;
	setp.le.s32 	%p5, %r38, %r4;
	@%p5 bra 	$L__BB4_6;
$L__BB4_7:
	cvta.to.global.u64 	%rd28, %rd17;
	cvta.to.global.u64 	%rd29, %rd18;
	shl.b64 	%rd30, %rd1, 2;
	add.s64 	%rd31, %rd28, %rd30;
	ld.global.f32 	%f80, [%rd31];
	add.f32 	%f81, %f86, %f80;
	add.s64 	%rd32, %rd29, %rd30;
	st.global.f32 	[%rd32], %f81;
	ret;

}
	// .globl	_Z17multDiagMatAndVecPfmS_S_
.visible .entry _Z17multDiagMatAndVecPfmS_S_(
	.param .u64 .ptr .align 1 _Z17multDiagMatAndVecPfmS_S__param_0,
	.param .u64 _Z17multDiagMatAndVecPfmS_S__param_1,
	.param .u64 .ptr .align 1 _Z17multDiagMatAndVecPfmS_S__param_2,
	.param .u64 .ptr .align 1 _Z17multDiagMatAndVecPfmS_S__param_3
)
{
	.reg .pred 	%p<2>;
	.reg .b32 	%r<9>;
	.reg .b32 	%f<4>;
	.reg .b64 	%rd<14>;

	ld.param.u64 	%rd1, [_Z17multDiagMatAndVecPfmS_S__param_0];
	ld.param.u64 	%rd2, [_Z17multDiagMatAndVecPfmS_S__param_1];
	ld.param.u64 	%rd3, [_Z17multDiagMatAndVecPfmS_S__param_2];
	ld.param.u64 	%rd4, [_Z17multDiagMatAndVecPfmS_S__param_3];
	mov.u32 	%r2, %ctaid.x;
	mov.u32 	%r3, %ntid.x;
	mov.u32 	%r4, %tid.x;
	mad.lo.s32 	%r1, %r2, %r3, %r4;
	mov.u32 	%r5, %ctaid.y;
	mov.u32 	%r6, %ntid.y;
	mov.u32 	%r7, %tid.y;
	mad.lo.s32 	%r8, %r5, %r6, %r7;
	setp.ne.s32 	%p1, %r1, %r8;
	@%p1 bra 	$L__BB5_2;
	cvta.to.global.u64 	%rd5, %rd1;
	cvta.to.global.u64 	%rd6, %rd3;
	cvta.to.global.u64 	%rd7, %rd4;
	cvt.u64.u32 	%rd8, %r1;
	mad.lo.s64 	%rd9, %rd2, %rd8, %rd5;
	mul.wide.u32 	%rd10, %r1, 4;
	add.s64 	%rd11, %rd9, %rd10;
	ld.global.f32 	%f1, [%rd11];
	add.s64 	%rd12, %rd6, %rd10;
	ld.global.f32 	%f2, [%rd12];
	mul.f32 	%f3, %f1, %f2;
	add.s64 	%rd13, %rd7, %rd10;
	st.global.f32 	[%rd13], %f3;
$L__BB5_2:
	ret;

}
	// .globl	_Z13invertDiagMatPfm
.visible .entry _Z13invertDiagMatPfm(
	.param .u64 .ptr .align 1 _Z13invertDiagMatPfm_param_0,
	.param .u64 _Z13invertDiagMatPfm_param_1
)
{
	.reg .pred 	%p<2>;
	.reg .b32 	%r<9>;
	.reg .b32 	%f<3>;
	.reg .b64 	%rd<8>;

	ld.param.u64 	%rd1, [_Z13invertDiagMatPfm_param_0];
	ld.param.u64 	%rd2, [_Z13invertDiagMatPfm_param_1];
	mov.u32 	%r2, %ctaid.x;
	mov.u32 	%r3, %ntid.x;
	mov.u32 	%r4, %tid.x;
	mad.lo.s32 	%r1, %r2, %r3, %r4;
	mov.u32 	%r5, %ctaid.y;
	mov.u32 	%r6, %ntid.y;
	mov.u32 	%r7, %tid.y;
	mad.lo.s32 	%r8, %r5, %r6, %r7;
	setp.ne.s32 	%p1, %r1, %r8;
	@%p1 bra 	$L__BB6_2;
	cvta.to.global.u64 	%rd3, %rd1;
	cvt.u64.u32 	%rd4, %r1;
	mad.lo.s64 	%rd5, %rd2, %rd4, %rd3;
	mul.wide.u32 	%rd6, %r1, 4;
	add.s64 	%rd7, %rd5, %rd6;
	ld.global.f32 	%f1, [%rd7];
	rcp.rn.f32 	%f2, %f1;
	st.global.f32 	[%rd7], %f2;
$L__BB6_2:
	ret;

}
	// .globl	_Z10getDiagMatPfmS_m
.visible .entry _Z10getDiagMatPfmS_m(
	.param .u64 .ptr .align 1 _Z10getDiagMatPfmS_m_param_0,
	.param .u64 _Z10getDiagMatPfmS_m_param_1,
	.param .u64 .ptr .align 1 _Z10getDiagMatPfmS_m_param_2,
	.param .u64 _Z10getDiagMatPfmS_m_param_3
)
{
	.reg .pred 	%p<2>;
	.reg .b32 	%r<10>;
	.reg .b32 	%f<2>;
	.reg .b64 	%rd<15>;

	ld.param.u64 	%rd3, [_Z10getDiagMatPfmS_m_param_0];
	ld.param.u64 	%rd4, [_Z10getDiagMatPfmS_m_param_1];
	ld.param.u64 	%rd5, [_Z10getDiagMatPfmS_m_param_2];
	ld.param.u64 	%rd6, [_Z10getDiagMatPfmS_m_param_3];
	cvta.to.global.u64 	%rd7, %rd3;
	cvta.to.global.u64 	%rd8, %rd5;
	mov.u32 	%r3, %ctaid.x;
	mov.u32 	%r4, %ntid.x;
	mov.u32 	%r5, %tid.x;
	mad.lo.s32 	%r1, %r3, %r4, %r5;
	mov.u32 	%r6, %ctaid.y;
	mov.u32 	%r7, %ntid.y;
	mov.u32 	%r8, %tid.y;
	mad.lo.s32 	%r2, %r6, %r7, %r8;
	cvt.s64.s32 	%rd9, %r1;
	mad.lo.s64 	%rd1, %rd4, %rd9, %rd7;
	mad.lo.s64 	%rd2, %rd6, %rd9, %rd8;
	setp.ne.s32 	%p1, %r1, %r2;
	@%p1 bra 	$L__BB7_2;
	mul.wide.u32 	%rd12, %r1, 4;
	add.s64 	%rd13, %rd1, %rd12;
	ld.global.f32 	%f1, [%rd13];
	add.s64 	%rd14, %rd2, %rd12;
	st.global.f32 	[%rd14], %f1;
	bra.uni 	$L__BB7_3;
$L__BB7_2:
	mul.wide.u32 	%rd10, %r2, 4;
	add.s64 	%rd11, %rd2, %rd10;
	mov.b32 	%r9, 0;
	st.global.u32 	[%rd11], %r9;
$L__BB7_3:
	ret;

}


// ===== COMPILED SASS (sm_100) =====

	.target	sm_100

	.elftype	@"ET_EXEC"


//--------------------- .note.nv.tkinfo           --------------------------
	.section	.note.nv.tkinfo,"",@"SHT_NOTE"
	.sectionflags	@"SHF_NOTE_NV_TKINFO"
	.tkinfo
        /*0018*/ 	.word	0x00000002
        /*0030*/ 	.string	""
        /*0030*/ 	.string	"ptxas"
        /*0030*/ 	.string	"Cuda compilation tools, release 13.0, V13.0.88"
        /*0030*/ 	.string	"Build cuda_13.0.r13.0/compiler.36424714_0"
        /*0030*/ 	.string	"-arch sm_100 -m 64 "



//--------------------- .note.nv.cuinfo           --------------------------
	.section	.note.nv.cuinfo,"",@"SHT_NOTE"
	.sectionflags	@"SHF_NOTE_NV_CUINFO"
        /*0018*/ 	.short	0x0002
        /*001a*/ 	.short	0x0064
        /*001c*/ 	.short	0x0082
	.zero		2


//--------------------- .nv.info                  --------------------------
	.section	.nv.info,"",@"SHT_CUDA_INFO"
	.align	4


	//----- nvinfo : EIATTR_REGCOUNT
	.align		4
        /*0000*/ 	.byte	0x04, 0x2f
        /*0002*/ 	.short	(.L_1 - .L_0)
	.align		4
.L_0:
        /*0004*/ 	.word	index@(_Z10fillRandomPfim)
        /*0008*/ 	.word	0x0000000c


	//----- nvinfo : EIATTR_FRAME_SIZE
	.align		4
.L_1:
        /*000c*/ 	.byte	0x04, 0x11
        /*000e*/ 	.short	(.L_3 - .L_2)
	.align		4
.L_2:
        /*0010*/ 	.word	index@(_Z10fillRandomPfim)
        /*0014*/ 	.word	0x00000000


	//----- nvinfo : EIATTR_REGCOUNT
	.align		4
.L_3:
        /*0018*/ 	.byte	0x04, 0x2f
        /*001a*/ 	.short	(.L_5 - .L_4)
	.align		4
.L_4:
        /*001c*/ 	.word	index@(_Z7matMultPfmS_mS_mm)
        /*0020*/ 	.word	0x00000020


	//----- nvinfo : EIATTR_FRAME_SIZE
	.align		4
.L_5:
        /*0024*/ 	.byte	0x04, 0x11
        /*0026*/ 	.short	(.L_7 - .L_6)
	.align		4
.L_6:
        /*0028*/ 	.word	index@(_Z7matMultPfmS_mS_mm)
        /*002c*/ 	.word	0x00000000


	//----- nvinfo : EIATTR_REGCOUNT
	.align		4
.L_7:
        /*0030*/ 	.byte	0x04, 0x2f
        /*0032*/ 	.short	(.L_9 - .L_8)
	.align		4
.L_8:
        /*0034*/ 	.word	index@(_Z7matDiffPfmS_mS_m)
        /*0038*/ 	.word	0x0000000e


	//----- nvinfo : EIATTR_FRAME_SIZE
	.align		4
.L_9:
        /*003c*/ 	.byte	0x04, 0x11
        /*003e*/ 	.short	(.L_11 - .L_10)
	.align		4
.L_10:
        /*0040*/ 	.word	index@(_Z7matDiffPfmS_mS_m)
        /*0044*/ 	.word	0x00000000


	//----- nvinfo : EIATTR_REGCOUNT
	.align		4
.L_11:
        /*0048*/ 	.byte	0x04, 0x2f
        /*004a*/ 	.short	(.L_13 - .L_12)
	.align		4
.L_12:
        /*004c*/ 	.word	index@(_Z17multDiagMatAndMatPfmS_mS_m)
        /*0050*/ 	.word	0x0000000e


	//----- nvinfo : EIATTR_FRAME_SIZE
	.align		4
.L_13:
        /*0054*/ 	.byte	0x04, 0x11
        /*0056*/ 	.short	(.L_15 - .L_14)
	.align		4
.L_14:
        /*0058*/ 	.word	index@(_Z17multDiagMatAndMatPfmS_mS_m)
        /*005c*/ 	.word	0x00000000


	//----- nvinfo : EIATTR_REGCOUNT
	.align		4
.L_15:
        /*0060*/ 	.byte	0x04, 0x2f
        /*0062*/ 	.short	(.L_17 - .L_16)
	.align		4
.L_16:
        /*0064*/ 	.word	index@(_Z17multMatVecPlusVecPfmS_S_S_m)
        /*0068*/ 	.word	0x00000026


	//----- nvinfo : EIATTR_FRAME_SIZE
	.align		4
.L_17:
        /*006c*/ 	.byte	0x04, 0x11
        /*006e*/ 	.short	(.L_19 - .L_18)
	.align		4
.L_18:
        /*0070*/ 	.word	index@(_Z17multMatVecPlusVecPfmS_S_S_m)
        /*0074*/ 	.word	0x00000000


	//----- nvinfo : EIATTR_REGCOUNT
	.align		4
.L_19:
        /*0078*/ 	.byte	0x04, 0x2f
        /*007a*/ 	.short	(.L_21 - .L_20)
	.align		4
.L_20:
        /*007c*/ 	.word	index@(_Z17multDiagMatAndVecPfmS_S_)
        /*0080*/ 	.word	0x0000000c


	//----- nvinfo : EIATTR_FRAME_SIZE
	.align		4
.L_21:
        /*0084*/ 	.byte	0x04, 0x11
        /*0086*/ 	.short	(.L_23 - .L_22)
	.align		4
.L_22:
        /*0088*/ 	.word	index@(_Z17multDiagMatAndVecPfmS_S_)
        /*008c*/ 	.word	0x00000000


	//----- nvinfo : EIATTR_REGCOUNT
	.align		4
.L_23:
        /*0090*/ 	.byte	0x04, 0x2f
        /*0092*/ 	.short	(.L_25 - .L_24)
	.align		4
.L_24:
        /*0094*/ 	.word	index@(_Z13invertDiagMatPfm)
        /*0098*/ 	.word	0x0000000f


	//----- nvinfo : EIATTR_FRAME_SIZE
	.align		4
.L_25:
        /*009c*/ 	.byte	0x04, 0x11
        /*009e*/ 	.short	(.L_27 - .L_26)
	.align		4
.L_26:
        /*00a0*/ 	.word	index@($__internal_0_$__cuda_sm20_rcp_rn_f32_slowpath)
        /*00a4*/ 	.word	0x00000000


	//----- nvinfo : EIATTR_FRAME_SIZE
	.align		4
.L_27:
        /*00a8*/ 	.byte	0x04, 0x11
        /*00aa*/ 	.short	(.L_29 - .L_28)
	.align		4
.L_28:
        /*00ac*/ 	.word	index@(_Z13invertDiagMatPfm)
        /*00b0*/ 	.word	0x00000000


	//----- nvinfo : EIATTR_REGCOUNT
	.align		4
.L_29:
        /*00b4*/ 	.byte	0x04, 0x2f
        /*00b6*/ 	.short	(.L_31 - .L_30)
	.align		4
.L_30:
        /*00b8*/ 	.word	index@(_Z10getDiagMatPfmS_m)
        /*00bc*/ 	.word	0x0000000c


	//----- nvinfo : EIATTR_FRAME_SIZE
	.align		4
.L_31:
        /*00c0*/ 	.byte	0x04, 0x11
        /*00c2*/ 	.short	(.L_33 - .L_32)
	.align		4
.L_32:
        /*00c4*/ 	.word	index@(_Z10getDiagMatPfmS_m)
        /*00c8*/ 	.word	0x00000000


	//----- nvinfo : EIATTR_MIN_STACK_SIZE
	.align		4
.L_33:
        /*00cc*/ 	.byte	0x04, 0x12
        /*00ce*/ 	.short	(.L_35 - .L_34)
	.align		4
.L_34:
        /*00d0*/ 	.word	index@(_Z10getDiagMatPfmS_m)
        /*00d4*/ 	.word	0x00000000


	//----- nvinfo : EIATTR_MIN_STACK_SIZE
	.align		4
.L_35:
        /*00d8*/ 	.byte	0x04, 0x12
        /*00da*/ 	.short	(.L_37 - .L_36)
	.align		4
.L_36:
        /*00dc*/ 	.word	index@(_Z13invertDiagMatPfm)
        /*00e0*/ 	.word	0x00000000


	//----- nvinfo : EIATTR_MIN_STACK_SIZE
	.align		4
.L_37:
        /*00e4*/ 	.byte	0x04, 0x12
        /*00e6*/ 	.short	(.L_39 - .L_38)
	.align		4
.L_38:
        /*00e8*/ 	.word	index@(_Z17multDiagMatAndVecPfmS_S_)
        /*00ec*/ 	.word	0x00000000


	//----- nvinfo : EIATTR_MIN_STACK_SIZE
	.align		4
.L_39:
        /*00f0*/ 	.byte	0x04, 0x12
        /*00f2*/ 	.short	(.L_41 - .L_40)
	.align		4
.L_40:
        /*00f4*/ 	.word	index@(_Z17multMatVecPlusVecPfmS_S_S_m)
        /*00f8*/ 	.word	0x00000000


	//----- nvinfo : EIATTR_MIN_STACK_SIZE
	.align		4
.L_41:
        /*00fc*/ 	.byte	0x04, 0x12
        /*00fe*/ 	.short	(.L_43 - .L_42)
	.align		4
.L_42:
        /*0100*/ 	.word	index@(_Z17multDiagMatAndMatPfmS_mS_m)
        /*0104*/ 	.word	0x00000000


	//----- nvinfo : EIATTR_MIN_STACK_SIZE
	.align		4
.L_43:
        /*0108*/ 	.byte	0x04, 0x12
        /*010a*/ 	.short	(.L_45 - .L_44)
	.align		4
.L_44:
        /*010c*/ 	.word	index@(_Z7matDiffPfmS_mS_m)
        /*0110*/ 	.word	0x00000000


	//----- nvinfo : EIATTR_MIN_STACK_SIZE
	.align		4
.L_45:
        /*0114*/ 	.byte	0x04, 0x12
        /*0116*/ 	.short	(.L_47 - .L_46)
	.align		4
.L_46:
        /*0118*/ 	.word	index@(_Z7matMultPfmS_mS_mm)
        /*011c*/ 	.word	0x00000000


	//----- nvinfo : EIATTR_MIN_STACK_SIZE
	.align		4
.L_47:
        /*0120*/ 	.byte	0x04, 0x12
        /*0122*/ 	.short	(.L_49 - .L_48)
	.align		4
.L_48:
        /*0124*/ 	.word	index@(_Z10fillRandomPfim)
        /*0128*/ 	.word	0x00000000
.L_49:


//--------------------- .nv.compat                --------------------------
	.section	.nv.compat,"",@"SHT_CUDA_COMPAT_INFO"
	.align	4
        /*0000*/ 	.byte	0x02, 0x09, 0x00, 0x00, 0x02, 0x02, 0x01, 0x00, 0x02, 0x05, 0x05, 0x00, 0x03, 0x07, 0x01, 0x01
        /*0010*/ 	.byte	0x02, 0x03, 0x00, 0x00, 0x02, 0x06, 0x01, 0x00, 0x04, 0x0b, 0x08, 0x00, 0x09, 0x00, 0x00, 0x00
        /*0020*/ 	.byte	0x00, 0x00, 0x00, 0x00


//--------------------- .nv.info._Z10getDiagMatPfmS_m --------------------------
	.section	.nv.info._Z10getDiagMatPfmS_m,"",@"SHT_CUDA_INFO"
	.sectionflags	@""
	.align	4


	//----- nvinfo : EIATTR_CUDA_API_VERSION
	.align		4
        /*0000*/ 	.byte	0x04, 0x37
        /*0002*/ 	.short	(.L_51 - .L_50)
.L_50:
        /*0004*/ 	.word	0x00000082


	//----- nvinfo : EIATTR_KPARAM_INFO
	.align		4
.L_51:
        /*0008*/ 	.byte	0x04, 0x17
        /*000a*/ 	.short	(.L_53 - .L_52)
.L_52:
        /*000c*/ 	.word	0x00000000
        /*0010*/ 	.short	0x0003
        /*0012*/ 	.short	0x0018
        /*0014*/ 	.byte	0x00, 0xf0, 0x21, 0x00


	//----- nvinfo : EIATTR_KPARAM_INFO
	.align		4
.L_53:
        /*0018*/ 	.byte	0x04, 0x17
        /*001a*/ 	.short	(.L_55 - .L_54)
.L_54:
        /*001c*/ 	.word	0x00000000
        /*0020*/ 	.short	0x0002
        /*0022*/ 	.short	0x0010
        /*0024*/ 	.byte	0x00, 0xf5, 0x21, 0x00


	//----- nvinfo : EIATTR_KPARAM_INFO
	.align		4
.L_55:
        /*0028*/ 	.byte	0x04, 0x17
        /*002a*/ 	.short	(.L_57 - .L_56)
.L_56:
        /*002c*/ 	.word	0x00000000
        /*0030*/ 	.short	0x0001
        /*0032*/ 	.short	0x0008
        /*0034*/ 	.byte	0x00, 0xf0, 0x21, 0x00


	//----- nvinfo : EIATTR_KPARAM_INFO
	.align		4
.L_57:
        /*0038*/ 	.byte	0x04, 0x17
        /*003a*/ 	.short	(.L_59 - .L_58)
.L_58:
        /*003c*/ 	.word	0x00000000
        /*0040*/ 	.short	0x0000
        /*0042*/ 	.short	0x0000
        /*0044*/ 	.byte	0x00, 0xf5, 0x21, 0x00


	//----- nvinfo : EIATTR_SPARSE_MMA_MASK
	.align		4
.L_59:
        /*0048*/ 	.byte	0x03, 0x50
        /*004a*/ 	.short	0x0000


	//----- nvinfo : EIATTR_MAXREG_COUNT
	.align		4
        /*004c*/ 	.byte	0x03, 0x1b
        /*004e*/ 	.short	0x00ff


	//----- nvinfo : EIATTR_MERCURY_ISA_VERSION
	.align		4
        /*0050*/ 	.byte	0x03, 0x5f
        /*0052*/ 	.short	0x0101


	//----- nvinfo : EIATTR_VRC_CTA_INIT_COUNT
	.align		4
        /*0054*/ 	.byte	0x02, 0x4a
	.zero		1
	.zero		1


	//----- nvinfo : EIATTR_EXIT_INSTR_OFFSETS
	.align		4
        /*0058*/ 	.byte	0x04, 0x1c
        /*005a*/ 	.short	(.L_61 - .L_60)


	//   ....[0]....
.L_60:
        /*005c*/ 	.word	0x000001c0


	//   ....[1]....
        /*0060*/ 	.word	0x000001f0


	//----- nvinfo : EIATTR_CBANK_PARAM_SIZE
	.align		4
.L_61:
        /*0064*/ 	.byte	0x03, 0x19
        /*0066*/ 	.short	0x0020


	//----- nvinfo : EIATTR_PARAM_CBANK
	.align		4
        /*0068*/ 	.byte	0x04, 0x0a
        /*006a*/ 	.short	(.L_63 - .L_62)
	.align		4
.L_62:
        /*006c*/ 	.word	index@(.nv.constant0._Z10getDiagMatPfmS_m)
        /*0070*/ 	.short	0x0380
        /*0072*/ 	.short	0x0020


	//----- nvinfo : EIATTR_SW_WAR
	.align		4
.L_63:
        /*0074*/ 	.byte	0x04, 0x36
        /*0076*/ 	.short	(.L_65 - .L_64)
.L_64:
        /*0078*/ 	.word	0x00000008
.L_65:


//--------------------- .nv.info._Z13invertDiagMatPfm --------------------------
	.section	.nv.info._Z13invertDiagMatPfm,"",@"SHT_CUDA_INFO"
	.sectionflags	@""
	.align	4


	//----- nvinfo : EIATTR_CUDA_API_VERSION
	.align		4
        /*0000*/ 	.byte	0x04, 0x37
        /*0002*/ 	.short	(.L_67 - .L_66)
.L_66:
        /*0004*/ 	.word	0x00000082


	//----- nvinfo : EIATTR_KPARAM_INFO
	.align		4
.L_67:
        /*0008*/ 	.byte	0x04, 0x17
        /*000a*/ 	.short	(.L_69 - .L_68)
.L_68:
        /*000c*/ 	.word	0x00000000
        /*0010*/ 	.short	0x0001
        /*0012*/ 	.short	0x0008
        /*0014*/ 	.byte	0x00, 0xf0, 0x21, 0x00


	//----- nvinfo : EIATTR_KPARAM_INFO
	.align		4
.L_69:
        /*0018*/ 	.byte	0x04, 0x17
        /*001a*/ 	.short	(.L_71 - .L_70)
.L_70:
        /*001c*/ 	.word	0x00000000
        /*0020*/ 	.short	0x0000
        /*0022*/ 	.short	0x0000
        /*0024*/ 	.byte	0x00, 0xf5, 0x21, 0x00


	//----- nvinfo : EIATTR_SPARSE_MMA_MASK
	.align		4
.L_71:
        /*0028*/ 	.byte	0x03, 0x50
        /*002a*/ 	.short	0x0000


	//----- nvinfo : EIATTR_MAXREG_COUNT
	.align		4
        /*002c*/ 	.byte	0x03, 0x1b
        /*002e*/ 	.short	0x00ff


	//----- nvinfo : EIATTR_MERCURY_ISA_VERSION
	.align		4
        /*0030*/ 	.byte	0x03, 0x5f
        /*0032*/ 	.short	0x0101


	//----- nvinfo : EIATTR_VRC_CTA_INIT_COUNT
	.align		4
        /*0034*/ 	.byte	0x02, 0x4a
	.zero		1
	.zero		1


	//----- nvinfo : EIATTR_EXIT_INSTR_OFFSETS
	.align		4
        /*0038*/ 	.byte	0x04, 0x1c
        /*003a*/ 	.short	(.L_73 - .L_72)


	//   ....[0]....
.L_72:
        /*003c*/ 	.word	0x000000a0


	//   ....[1]....
        /*0040*/ 	.word	0x00000200


	//----- nvinfo : EIATTR_CRS_STACK_SIZE
	.align		4
.L_73:
        /*0044*/ 	.byte	0x04, 0x1e
        /*0046*/ 	.short	(.L_75 - .L_74)
.L_74:
        /*0048*/ 	.word	0x00000000


	//----- nvinfo : EIATTR_CBANK_PARAM_SIZE
	.align		4
.L_75:
        /*004c*/ 	.byte	0x03, 0x19
        /*004e*/ 	.short	0x0010


	//----- nvinfo : EIATTR_PARAM_CBANK
	.align		4
        /*0050*/ 	.byte	0x04, 0x0a
        /*0052*/ 	.short	(.L_77 - .L_76)
	.align		4
.L_76:
        /*0054*/ 	.word	index@(.nv.constant0._Z13invertDiagMatPfm)
        /*0058*/ 	.short	0x0380
        /*005a*/ 	.short	0x0010


	//----- nvinfo : EIATTR_SW_WAR
	.align		4
.L_77:
        /*005c*/ 	.byte	0x04, 0x36
        /*005e*/ 	.short	(.L_79 - .L_78)
.L_78:
        /*0060*/ 	.word	0x00000008
.L_79:


//--------------------- .nv.info._Z17multDiagMatAndVecPfmS_S_ --------------------------
	.section	.nv.info._Z17multDiagMatAndVecPfmS_S_,"",@"SHT_CUDA_INFO"
	.sectionflags	@""
	.align	4


	//----- nvinfo : EIATTR_CUDA_API_VERSION
	.align		4
        /*0000*/ 	.byte	0x04, 0x37
        /*0002*/ 	.short	(.L_81 - .L_80)
.L_80:
        /*0004*/ 	.word	0x00000082


	//----- nvinfo : EIATTR_KPARAM_INFO
	.align		4
.L_81:
        /*0008*/ 	.byte	0x04, 0x17
        /*000a*/ 	.short	(.L_83 - .L_82)
.L_82:
        /*000c*/ 	.word	0x00000000
        /*0010*/ 	.short	0x0003
        /*0012*/ 	.short	0x0018
        /*0014*/ 	.byte	0x00, 0xf5, 0x21, 0x00


	//----- nvinfo : EIATTR_KPARAM_INFO
	.align		4
.L_83:
        /*0018*/ 	.byte	0x04, 0x17
        /*001a*/ 	.short	(.L_85 - .L_84)
.L_84:
        /*001c*/ 	.word	0x00000000
        /*0020*/ 	.short	0x0002
        /*0022*/ 	.short	0x0010
        /*0024*/ 	.byte	0x00, 0xf5, 0x21, 0x00


	//----- nvinfo : EIATTR_KPARAM_INFO
	.align		4
.L_85:
        /*0028*/ 	.byte	0x04, 0x17
        /*002a*/ 	.short	(.L_87 - .L_86)
.L_86:
        /*002c*/ 	.word	0x00000000
        /*0030*/ 	.short	0x0001
        /*0032*/ 	.short	0x0008
        /*0034*/ 	.byte	0x00, 0xf0, 0x21, 0x00


	//----- nvinfo : EIATTR_KPARAM_INFO
	.align		4
.L_87:
        /*0038*/ 	.byte	0x04, 0x17
        /*003a*/ 	.short	(.L_89 - .L_88)
.L_88:
        /*003c*/ 	.word	0x00000000
        /*0040*/ 	.short	0x0000
        /*0042*/ 	.short	0x0000
        /*0044*/ 	.byte	0x00, 0xf5, 0x21, 0x00


	//----- nvinfo : EIATTR_SPARSE_MMA_MASK
	.align		4
.L_89:
        /*0048*/ 	.byte	0x03, 0x50
        /*004a*/ 	.short	0x0000


	//----- nvinfo : EIATTR_MAXREG_COUNT
	.align		4
        /*004c*/ 	.byte	0x03, 0x1b
        /*004e*/ 	.short	0x00ff


	//----- nvinfo : EIATTR_MERCURY_ISA_VERSION
	.align		4
        /*0050*/ 	.byte	0x03, 0x5f
        /*0052*/ 	.short	0x0101


	//----- nvinfo : EIATTR_VRC_CTA_INIT_COUNT
	.align		4
        /*0054*/ 	.byte	0x02, 0x4a
	.zero		1
	.zero		1


	//----- nvinfo : EIATTR_EXIT_INSTR_OFFSETS
	.align		4
        /*0058*/ 	.byte	0x04, 0x1c
        /*005a*/ 	.short	(.L_91 - .L_90)


	//   ....[0]....
.L_90:
        /*005c*/ 	.word	0x000000a0


	//   ....[1]....
        /*0060*/ 	.word	0x00000190


	//----- nvinfo : EIATTR_CBANK_PARAM_SIZE
	.align		4
.L_91:
        /*0064*/ 	.byte	0x03, 0x19
        /*0066*/ 	.short	0x0020


	//----- nvinfo : EIATTR_PARAM_CBANK
	.align		4
        /*0068*/ 	.byte	0x04, 0x0a
        /*006a*/ 	.short	(.L_93 - .L_92)
	.align		4
.L_92:
        /*006c*/ 	.word	index@(.nv.constant0._Z17multDiagMatAndVecPfmS_S_)
        /*0070*/ 	.short	0x0380
        /*0072*/ 	.short	0x0020


	//----- nvinfo : EIATTR_SW_WAR
	.align		4
.L_93:
        /*0074*/ 	.byte	0x04, 0x36
        /*0076*/ 	.short	(.L_95 - .L_94)
.L_94:
        /*0078*/ 	.word	0x00000008
.L_95:


//--------------------- .nv.info._Z17multMatVecPlusVecPfmS_S_S_m --------------------------
	.section	.nv.info._Z17multMatVecPlusVecPfmS_S_S_m,"",@"SHT_CUDA_INFO"
	.sectionflags	@""
	.align	4


	//----- nvinfo : EIATTR_CUDA_API_VERSION
	.align		4
        /*0000*/ 	.byte	0x04, 0x37
        /*0002*/ 	.short	(.L_97 - .L_96)
.L_96:
        /*0004*/ 	.word	0x00000082


	//----- nvinfo : EIATTR_KPARAM_INFO
	.align		4
.L_97:
        /*0008*/ 	.byte	0x04, 0x17
        /*000a*/ 	.short	(.L_99 - .L_98)
.L_98:
        /*000c*/ 	.word	0x00000000
        /*0010*/ 	.short	0x0005
        /*0012*/ 	.short	0x0028
        /*0014*/ 	.byte	0x00, 0xf0, 0x21, 0x00


	//----- nvinfo : EIATTR_KPARAM_INFO
	.align		4
.L_99:
        /*0018*/ 	.byte	0x04, 0x17
        /*001a*/ 	.short	(.L_101 - .L_100)
.L_100:
        /*001c*/ 	.word	0x00000000
        /*0020*/ 	.short	0x0004
        /*0022*/ 	.short	0x0020
        /*0024*/ 	.byte	0x00, 0xf5, 0x21, 0x00


	//----- nvinfo : EIATTR_KPARAM_INFO
	.align		4
.L_101:
        /*0028*/ 	.byte	0x04, 0x17
        /*002a*/ 	.short	(.L_103 - .L_102)
.L_102:
        /*002c*/ 	.word	0x00000000
        /*0030*/ 	.short	0x0003
        /*0032*/ 	.short	0x0018
        /*0034*/ 	.byte	0x00, 0xf5, 0x21, 0x00


	//----- nvinfo : EIATTR_KPARAM_INFO
	.align		4
.L_103:
        /*0038*/ 	.byte	0x04, 0x17
        /*003a*/ 	.short	(.L_105 - .L_104)
.L_104:
        /*003c*/ 	.word	0x00000000
        /*0040*/ 	.short	0x0002
        /*0042*/ 	.short	0x0010
        /*0044*/ 	.byte	0x00, 0xf5, 0x21, 0x00


	//----- nvinfo : EIATTR_KPARAM_INFO
	.align		4
.L_105:
        /*0048*/ 	.byte	0x04, 0x17
        /*004a*/ 	.short	(.L_107 - .L_106)
.L_106:
        /*004c*/ 	.word	0x00000000
        /*0050*/ 	.short	0x0001
        /*0052*/ 	.short	0x0008
        /*0054*/ 	.byte	0x00, 0xf0, 0x21, 0x00


	//----- nvinfo : EIATTR_KPARAM_INFO
	.align		4
.L_107:
        /*0058*/ 	.byte	0x04, 0x17
        /*005a*/ 	.short	(.L_109 - .L_108)
.L_108:
        /*005c*/ 	.word	0x00000000
        /*0060*/ 	.short	0x0000
        /*0062*/ 	.short	0x0000
        /*0064*/ 	.byte	0x00, 0xf5, 0x21, 0x00


	//----- nvinfo : EIATTR_SPARSE_MMA_MASK
	.align		4
.L_109:
        /*0068*/ 	.byte	0x03, 0x50
        /*006a*/ 	.short	0x0000


	//----- nvinfo : EIATTR_MAXREG_COUNT
	.align		4
        /*006c*/ 	.byte	0x03, 0x1b
        /*006e*/ 	.short	0x00ff


	//----- nvinfo : EIATTR_NUM_BARRIERS
	.align		4
        /*0070*/ 	.byte	0x02, 0x4c
        /*0072*/ 	.byte	0x01
	.zero		1


	//----- nvinfo : EIATTR_MERCURY_ISA_VERSION
	.align		4
        /*0074*/ 	.byte	0x03, 0x5f
        /*0076*/ 	.short	0x0101


	//----- nvinfo : EIATTR_VRC_CTA_INIT_COUNT
	.align		4
        /*0078*/ 	.byte	0x02, 0x4a
	.zero		1
	.zero		1


	//----- nvinfo : EIATTR_EXIT_INSTR_OFFSETS
	.align		4
        /*007c*/ 	.byte	0x04, 0x1c
        /*007e*/ 	.short	(.L_111 - .L_110)


	//   ....[0]....
.L_110:
        /*0080*/ 	.word	0x00000870


	//----- nvinfo : EIATTR_CBANK_PARAM_SIZE
	.align		4
.L_111:
        /*0084*/ 	.byte	0x03, 0x19
        /*0086*/ 	.short	0x0030


	//----- nvinfo : EIATTR_PARAM_CBANK
	.align		4
        /*0088*/ 	.byte	0x04, 0x0a
        /*008a*/ 	.short	(.L_113 - .L_112)
	.align		4
.L_112:
        /*008c*/ 	.word	index@(.nv.constant0._Z17multMatVecPlusVecPfmS_S_S_m)
        /*0090*/ 	.short	0x0380
        /*0092*/ 	.short	0x0030


	//----- nvinfo : EIATTR_SW_WAR
	.align		4
.L_113:
        /*0094*/ 	.byte	0x04, 0x36
        /*0096*/ 	.short	(.L_115 - .L_114)
.L_114:
        /*0098*/ 	.word	0x00000008
.L_115:


//--------------------- .nv.info._Z17multDiagMatAndMatPfmS_mS_m --------------------------
	.section	.nv.info._Z17multDiagMatAndMatPfmS_mS_m,"",@"SHT_CUDA_INFO"
	.sectionflags	@""
	.align	4


	//----- nvinfo : EIATTR_CUDA_API_VERSION
	.align		4
        /*0000*/ 	.byte	0x04, 0x37
        /*0002*/ 	.short	(.L_117 - .L_116)
.L_116:
        /*0004*/ 	.word	0x00000082


	//----- nvinfo : EIATTR_KPARAM_INFO
	.align		4
.L_117:
        /*0008*/ 	.byte	0x04, 0x17
        /*000a*/ 	.short	(.L_119 - .L_118)
.L_118:
        /*000c*/ 	.word	0x00000000
        /*0010*/ 	.short	0x0005
        /*0012*/ 	.short	0x0028
        /*0014*/ 	.byte	0x00, 0xf0, 0x21, 0x00


	//----- nvinfo : EIATTR_KPARAM_INFO
	.align		4
.L_119:
        /*0018*/ 	.byte	0x04, 0x17
        /*001a*/ 	.short	(.L_121 - .L_120)
.L_120:
        /*001c*/ 	.word	0x00000000
        /*0020*/ 	.short	0x0004
        /*0022*/ 	.short	0x0020
        /*0024*/ 	.byte	0x00, 0xf5, 0x21, 0x00


	//----- nvinfo : EIATTR_KPARAM_INFO
	.align		4
.L_121:
        /*0028*/ 	.byte	0x04, 0x17
        /*002a*/ 	.short	(.L_123 - .L_122)
.L_122:
        /*002c*/ 	.word	0x00000000
        /*0030*/ 	.short	0x0003
        /*0032*/ 	.short	0x0018
        /*0034*/ 	.byte	0x00, 0xf0, 0x21, 0x00


	//----- nvinfo : EIATTR_KPARAM_INFO
	.align		4
.L_123:
        /*0038*/ 	.byte	0x04, 0x17
        /*003a*/ 	.short	(.L_125 - .L_124)
.L_124:
        /*003c*/ 	.word	0x00000000
        /*0040*/ 	.short	0x0002
        /*0042*/ 	.short	0x0010
        /*0044*/ 	.byte	0x00, 0xf5, 0x21, 0x00


	//----- nvinfo : EIATTR_KPARAM_INFO
	.align		4
.L_125:
        /*0048*/ 	.byte	0x04, 0x17
        /*004a*/ 	.short	(.L_127 - .L_126)
.L_126:
        /*004c*/ 	.word	0x00000000
        /*0050*/ 	.short	0x0001
        /*0052*/ 	.short	0x0008
        /*0054*/ 	.byte	0x00, 0xf0, 0x21, 0x00


	//----- nvinfo : EIATTR_KPARAM_INFO
	.align		4
.L_127:
        /*0058*/ 	.byte	0x04, 0x17
        /*005a*/ 	.short	(.L_129 - .L_128)
.L_128:
        /*005c*/ 	.word	0x00000000
        /*0060*/ 	.short	0x0000
        /*0062*/ 	.short	0x0000
        /*0064*/ 	.byte	0x00, 0xf5, 0x21, 0x00


	//----- nvinfo : EIATTR_SPARSE_MMA_MASK
	.align		4
.L_129:
        /*0068*/ 	.byte	0x03, 0x50
        /*006a*/ 	.short	0x0000


	//----- nvinfo : EIATTR_MAXREG_COUNT
	.align		4
        /*006c*/ 	.byte	0x03, 0x1b
        /*006e*/ 	.short	0x00ff


	//----- nvinfo : EIATTR_MERCURY_ISA_VERSION
	.align		4
        /*0070*/ 	.byte	0x03, 0x5f
        /*0072*/ 	.short	0x0101


	//----- nvinfo : EIATTR_VRC_CTA_INIT_COUNT
	.align		4
        /*0074*/ 	.byte	0x02, 0x4a
	.zero		1
	.zero		1


	//----- nvinfo : EIATTR_EXIT_INSTR_OFFSETS
	.align		4
        /*0078*/ 	.byte	0x04, 0x1c
        /*007a*/ 	.short	(.L_131 - .L_130)


	//   ....[0]....
.L_130:
        /*007c*/ 	.word	0x00000240


	//----- nvinfo : EIATTR_CBANK_PARAM_SIZE
	.align		4
.L_131:
        /*0080*/ 	.byte	0x03, 0x19
        /*0082*/ 	.short	0x0030


	//----- nvinfo : EIATTR_PARAM_CBANK
	.align		4
        /*0084*/ 	.byte	0x04, 0x0a
        /*0086*/ 	.short	(.L_133 - .L_132)
	.align		4
.L_132:
        /*0088*/ 	.word	index@(.nv.constant0._Z17multDiagMatAndMatPfmS_mS_m)
        /*008c*/ 	.short	0x0380
        /*008e*/ 	.short	0x0030


	//----- nvinfo : EIATTR_SW_WAR
	.align		4
.L_133:
        /*0090*/ 	.byte	0x04, 0x36
        /*0092*/ 	.short	(.L_135 - .L_134)
.L_134:
        /*0094*/ 	.word	0x00000008
.L_135:


//--------------------- .nv.info._Z7matDiffPfmS_mS_m --------------------------
	.section	.nv.info._Z7matDiffPfmS_mS_m,"",@"SHT_CUDA_INFO"
	.sectionflags	@""
	.align	4


	//----- nvinfo : EIATTR_CUDA_API_VERSION
	.align		4
        /*0000*/ 	.byte	0x04, 0x37
        /*0002*/ 	.short	(.L_137 - .L_136)
.L_136:
        /*0004*/ 	.word	0x00000082


	//----- nvinfo : EIATTR_KPARAM_INFO
	.align		4
.L_137:
        /*0008*/ 	.byte	0x04, 0x17
        /*000a*/ 	.short	(.L_139 - .L_138)
.L_138:
        /*000c*/ 	.word	0x00000000
        /*0010*/ 	.short	0x0005
        /*0012*/ 	.short	0x0028
        /*0014*/ 	.byte	0x00, 0xf0, 0x21, 0x00


	//----- nvinfo : EIATTR_KPARAM_INFO
	.align		4
.L_139:
        /*0018*/ 	.byte	0x04, 0x17
        /*001a*/ 	.short	(.L_141 - .L_140)
.L_140:
        /*001c*/ 	.word	0x00000000
        /*0020*/ 	.short	0x0004
        /*0022*/ 	.short	0x0020
        /*0024*/ 	.byte	0x00, 0xf5, 0x21, 0x00


	//----- nvinfo : EIATTR_KPARAM_INFO
	.align		4
.L_141:
        /*0028*/ 	.byte	0x04, 0x17
        /*002a*/ 	.short	(.L_143 - .L_142)
.L_142:
        /*002c*/ 	.word	0x00000000
        /*0030*/ 	.short	0x0003
        /*0032*/ 	.short	0x0018
        /*0034*/ 	.byte	0x00, 0xf0, 0x21, 0x00


	//----- nvinfo : EIATTR_KPARAM_INFO
	.align		4
.L_143:
        /*0038*/ 	.byte	0x04, 0x17
        /*003a*/ 	.short	(.L_145 - .L_144)
.L_144:
        /*003c*/ 	.word	0x00000000
        /*0040*/ 	.short	0x0002
        /*0042*/ 	.short	0x0010
        /*0044*/ 	.byte	0x00, 0xf5, 0x21, 0x00


	//----- nvinfo : EIATTR_KPARAM_INFO
	.align		4
.L_145:
        /*0048*/ 	.byte	0x04, 0x17
        /*004a*/ 	.short	(.L_147 - .L_146)
.L_146:
        /*004c*/ 	.word	0x00000000
        /*0050*/ 	.short	0x0001
        /*0052*/ 	.short	0x0008
        /*0054*/ 	.byte	0x00, 0xf0, 0x21, 0x00


	//----- nvinfo : EIATTR_KPARAM_INFO
	.align		4
.L_147:
        /*0058*/ 	.byte	0x04, 0x17
        /*005a*/ 	.short	(.L_149 - .L_148)
.L_148:
        /*005c*/ 	.word	0x00000000
        /*0060*/ 	.short	0x0000
        /*0062*/ 	.short	0x0000
        /*0064*/ 	.byte	0x00, 0xf5, 0x21, 0x00


	//----- nvinfo : EIATTR_SPARSE_MMA_MASK
	.align		4
.L_149:
        /*0068*/ 	.byte	0x03, 0x50
        /*006a*/ 	.short	0x0000


	//----- nvinfo : EIATTR_MAXREG_COUNT
	.align		4
        /*006c*/ 	.byte	0x03, 0x1b
        /*006e*/ 	.short	0x00ff


	//----- nvinfo : EIATTR_MERCURY_ISA_VERSION
	.align		4
        /*0070*/ 	.byte	0x03, 0x5f
        /*0072*/ 	.short	0x0101


	//----- nvinfo : EIATTR_VRC_CTA_INIT_COUNT
	.align		4
        /*0074*/ 	.byte	0x02, 0x4a
	.zero		1
	.zero		1


	//----- nvinfo : EIATTR_EXIT_INSTR_OFFSETS
	.align		4
        /*0078*/ 	.byte	0x04, 0x1c
        /*007a*/ 	.short	(.L_151 - .L_150)


	//   ....[0]....
.L_150:
        /*007c*/ 	.word	0x00000240


	//----- nvinfo : EIATTR_CBANK_PARAM_SIZE
	.align		4
.L_151:
        /*0080*/ 	.byte	0x03, 0x19
        /*0082*/ 	.short	0x0030


	//----- nvinfo : EIATTR_PARAM_CBANK
	.align		4
        /*0084*/ 	.byte	0x04, 0x0a
        /*0086*/ 	.short	(.L_153 - .L_152)
	.align		4
.L_152:
        /*0088*/ 	.word	index@(.nv.constant0._Z7matDiffPfmS_mS_m)
        /*008c*/ 	.short	0x0380
        /*008e*/ 	.short	0x0030


	//----- nvinfo : EIATTR_SW_WAR
	.align		4
.L_153:
        /*0090*/ 	.byte	0x04, 0x36
        /*0092*/ 	.short	(.L_155 - .L_154)
.L_154:
        /*0094*/ 	.word	0x00000008
.L_155:


//--------------------- .nv.info._Z7matMultPfmS_mS_mm --------------------------
	.section	.nv.info._Z7matMultPfmS_mS_mm,"",@"SHT_CUDA_INFO"
	.sectionflags	@""
	.align	4


	//----- nvinfo : EIATTR_CUDA_API_VERSION
	.align		4
        /*0000*/ 	.byte	0x04, 0x37
        /*0002*/ 	.short	(.L_157 - .L_156)
.L_156:
        /*0004*/ 	.word	0x00000082


	//----- nvinfo : EIATTR_KPARAM_INFO
	.align		4
.L_157:
        /*0008*/ 	.byte	0x04, 0x17
        /*000a*/ 	.short	(.L_159 - .L_158)
.L_158:
        /*000c*/ 	.word	0x00000000
        /*0010*/ 	.short	0x0006
        /*0012*/ 	.short	0x0030
        /*0014*/ 	.byte	0x00, 0xf0, 0x21, 0x00


	//----- nvinfo : EIATTR_KPARAM_INFO
	.align		4
.L_159:
        /*0018*/ 	.byte	0x04, 0x17
        /*001a*/ 	.short	(.L_161 - .L_160)
.L_160:
        /*001c*/ 	.word	0x00000000
        /*0020*/ 	.short	0x0005
        /*0022*/ 	.short	0x0028
        /*0024*/ 	.byte	0x00, 0xf0, 0x21, 0x00


	//----- nvinfo : EIATTR_KPARAM_INFO
	.align		4
.L_161:
        /*0028*/ 	.byte	0x04, 0x17
        /*002a*/ 	.short	(.L_163 - .L_162)
.L_162:
        /*002c*/ 	.word	0x00000000
        /*0030*/ 	.short	0x0004
        /*0032*/ 	.short	0x0020
        /*0034*/ 	.byte	0x00, 0xf5, 0x21, 0x00


	//----- nvinfo : EIATTR_KPARAM_INFO
	.align		4
.L_163:
        /*0038*/ 	.byte	0x04, 0x17
        /*003a*/ 	.short	(.L_165 - .L_164)
.L_164:
        /*003c*/ 	.word	0x00000000
        /*0040*/ 	.short	0x0003
        /*0042*/ 	.short	0x0018
        /*0044*/ 	.byte	0x00, 0xf0, 0x21, 0x00


	//----- nvinfo : EIATTR_KPARAM_INFO
	.align		4
.L_165:
        /*0048*/ 	.byte	0x04, 0x17
        /*004a*/ 	.short	(.L_167 - .L_166)
.L_166:
        /*004c*/ 	.word	0x00000000
        /*0050*/ 	.short	0x0002
        /*0052*/ 	.short	0x0010
        /*0054*/ 	.byte	0x00, 0xf5, 0x21, 0x00


	//----- nvinfo : EIATTR_KPARAM_INFO
	.align		4
.L_167:
        /*0058*/ 	.byte	0x04, 0x17
        /*005a*/ 	.short	(.L_169 - .L_168)
.L_168:
        /*005c*/ 	.word	0x00000000
        /*0060*/ 	.short	0x0001
        /*0062*/ 	.short	0x0008
        /*0064*/ 	.byte	0x00, 0xf0, 0x21, 0x00


	//----- nvinfo : EIATTR_KPARAM_INFO
	.align		4
.L_169:
        /*0068*/ 	.byte	0x04, 0x17
        /*006a*/ 	.short	(.L_171 - .L_170)
.L_170:
        /*006c*/ 	.word	0x00000000
        /*0070*/ 	.short	0x0000
        /*0072*/ 	.short	0x0000
        /*0074*/ 	.byte	0x00, 0xf5, 0x21, 0x00


	//----- nvinfo : EIATTR_SPARSE_MMA_MASK
	.align		4
.L_171:
        /*0078*/ 	.byte	0x03, 0x50
        /*007a*/ 	.short	0x0000


	//----- nvinfo : EIATTR_MAXREG_COUNT
	.align		4
        /*007c*/ 	.byte	0x03, 0x1b
        /*007e*/ 	.short	0x00ff


	//----- nvinfo : EIATTR_NUM_BARRIERS
	.align		4
        /*0080*/ 	.byte	0x02, 0x4c
        /*0082*/ 	.byte	0x01
	.zero		1


	//----- nvinfo : EIATTR_MERCURY_ISA_VERSION
	.align		4
        /*0084*/ 	.byte	0x03, 0x5f
        /*0086*/ 	.short	0x0101


	//----- nvinfo : EIATTR_VRC_CTA_INIT_COUNT
	.align		4
        /*0088*/ 	.byte	0x02, 0x4a
	.zero		1
	.zero		1


	//----- nvinfo : EIATTR_EXIT_INSTR_OFFSETS
	.align		4
        /*008c*/ 	.byte	0x04, 0x1c
        /*008e*/ 	.short	(.L_173 - .L_172)


	//   ....[0]....
.L_172:
        /*0090*/ 	.word	0x00000a50


	//----- nvinfo : EIATTR_CBANK_PARAM_SIZE
	.align		4
.L_173:
        /*0094*/ 	.byte	0x03, 0x19
        /*0096*/ 	.short	0x0038


	//----- nvinfo : EIATTR_PARAM_CBANK
	.align		4
        /*0098*/ 	.byte	0x04, 0x0a
        /*009a*/ 	.short	(.L_175 - .L_174)
	.align		4
.L_174:
        /*009c*/ 	.word	index@(.nv.constant0._Z7matMultPfmS_mS_mm)
        /*00a0*/ 	.short	0x0380
        /*00a2*/ 	.short	0x0038


	//----- nvinfo : EIATTR_SW_WAR
	.align		4
.L_175:
        /*00a4*/ 	.byte	0x04, 0x36
        /*00a6*/ 	.short	(.L_177 - .L_176)
.L_176:
        /*00a8*/ 	.word	0x00000008
.L_177:


//--------------------- .nv.info._Z10fillRandomPfim --------------------------
	.section	.nv.info._Z10fillRandomPfim,"",@"SHT_CUDA_INFO"
	.sectionflags	@""
	.align	4


	//----- nvinfo : EIATTR_CUDA_API_VERSION
	.align		4
        /*0000*/ 	.byte	0x04, 0x37
        /*0002*/ 	.short	(.L_179 - .L_178)
.L_178:
        /*0004*/ 	.word	0x00000082


	//----- nvinfo : EIATTR_KPARAM_INFO
	.align		4
.L_179:
        /*0008*/ 	.byte	0x04, 0x17
        /*000a*/ 	.short	(.L_181 - .L_180)
.L_180:
        /*000c*/ 	.word	0x00000000
        /*0010*/ 	.short	0x0002
        /*0012*/ 	.short	0x0010
        /*0014*/ 	.byte	0x00, 0xf0, 0x21, 0x00


	//----- nvinfo : EIATTR_KPARAM_INFO
	.align		4
.L_181:
        /*0018*/ 	.byte	0x04, 0x17
        /*001a*/ 	.short	(.L_183 - .L_182)
.L_182:
        /*001c*/ 	.word	0x00000000
        /*0020*/ 	.short	0x0001
        /*0022*/ 	.short	0x0008
        /*0024*/ 	.byte	0x00, 0xf0, 0x11, 0x00


	//----- nvinfo : EIATTR_KPARAM_INFO
	.align		4
.L_183:
        /*0028*/ 	.byte	0x04, 0x17
        /*002a*/ 	.short	(.L_185 - .L_184)
.L_184:
        /*002c*/ 	.word	0x00000000
        /*0030*/ 	.short	0x0000
        /*0032*/ 	.short	0x0000
        /*0034*/ 	.byte	0x00, 0xf5, 0x21, 0x00


	//----- nvinfo : EIATTR_SPARSE_MMA_MASK
	.align		4
.L_185:
        /*0038*/ 	.byte	0x03, 0x50
        /*003a*/ 	.short	0x0000


	//----- nvinfo : EIATTR_MAXREG_COUNT
	.align		4
        /*003c*/ 	.byte	0x03, 0x1b
        /*003e*/ 	.short	0x00ff


	//----- nvinfo : EIATTR_MERCURY_ISA_VERSION
	.align		4
        /*0040*/ 	.byte	0x03, 0x5f
        /*0042*/ 	.short	0x0101


	//----- nvinfo : EIATTR_VRC_CTA_INIT_COUNT
	.align		4
        /*0044*/ 	.byte	0x02, 0x4a
	.zero		1
	.zero		1


	//----- nvinfo : EIATTR_EXIT_INSTR_OFFSETS
	.align		4
        /*0048*/ 	.byte	0x04, 0x1c
        /*004a*/ 	.short	(.L_187 - .L_186)


	//   ....[0]....
.L_186:
        /*004c*/ 	.word	0x00000170


	//----- nvinfo : EIATTR_CBANK_PARAM_SIZE
	.align		4
.L_187:
        /*0050*/ 	.byte	0x03, 0x19
        /*0052*/ 	.short	0x0018


	//----- nvinfo : EIATTR_PARAM_CBANK
	.align		4
        /*0054*/ 	.byte	0x04, 0x0a
        /*0056*/ 	.short	(.L_189 - .L_188)
	.align		4
.L_188:
        /*0058*/ 	.word	index@(.nv.constant0._Z10fillRandomPfim)
        /*005c*/ 	.short	0x0380
        /*005e*/ 	.short	0x0018


	//----- nvinfo : EIATTR_SW_WAR
	.align		4
.L_189:
        /*0060*/ 	.byte	0x04, 0x36
        /*0062*/ 	.short	(.L_191 - .L_190)
.L_190:
        /*0064*/ 	.word	0x00000008
.L_191:


//--------------------- .nv.callgraph             --------------------------
	.section	.nv.callgraph,"",@"SHT_CUDA_CALLGRAPH"
	.align	4
	.sectionentsize	8
	.align		4
        /*0000*/ 	.word	0x00000000
	.align		4
        /*0004*/ 	.word	0xffffffff
	.align		4
        /*0008*/ 	.word	0x00000000
	.align		4
        /*000c*/ 	.word	0xfffffffe
	.align		4
        /*0010*/ 	.word	0x00000000
	.align		4
        /*0014*/ 	.word	0xfffffffd
	.align		4
        /*0018*/ 	.word	0x00000000
	.align		4
        /*001c*/ 	.word	0xfffffffc


//--------------------- .text._Z10getDiagMatPfmS_m --------------------------
	.section	.text._Z10getDiagMatPfmS_m,"ax",@progbits
	.align	128
        .global         _Z10getDiagMatPfmS_m
        .type           _Z10getDiagMatPfmS_m,@function
        .size           _Z10getDiagMatPfmS_m,(.L_x_24 - _Z10getDiagMatPfmS_m)
        .other          _Z10getDiagMatPfmS_m,@"STO_CUDA_ENTRY STV_DEFAULT"
_Z10getDiagMatPfmS_m:
.text._Z10getDiagMatPfmS_m:
[----:B------:R-:W-:Y:S01]  /*0000*/  LDC R1, c[0x0][0x37c] ;  /* 0x0000df00ff017b82 */ /* 0x000fe20000000800 */
[----:B------:R-:W0:Y:S07]  /*0010*/  S2R R0, SR_TID.X ;  /* 0x0000000000007919 */ /* 0x000e2e0000002100 */
[----:B------:R-:W0:Y:S01]  /*0020*/  S2UR UR4, SR_CTAID.X ;  /* 0x00000000000479c3 */ /* 0x000e220000002500 */
[----:B------:R-:W1:Y:S01]  /*0030*/  LDCU.64 UR6, c[0x0][0x388] ;  /* 0x00007100ff0677ac */ /* 0x000e620008000a00 */
[----:B------:R-:W2:Y:S06]  /*0040*/  S2R R5, SR_TID.Y ;  /* 0x0000000000057919 */ /* 0x000eac0000002200 */
[----:B------:R-:W0:Y:S08]  /*0050*/  LDC R7, c[0x0][0x360] ;  /* 0x0000d800ff077b82 */ /* 0x000e300000000800 */
[----:B------:R-:W2:Y:S08]  /*0060*/  S2UR UR5, SR_CTAID.Y ;  /* 0x00000000000579c3 */ /* 0x000eb00000002600 */
[----:B------:R-:W2:Y:S08]  /*0070*/  LDC R4, c[0x0][0x364] ;  /* 0x0000d900ff047b82 */ /* 0x000eb00000000800 */
[----:B------:R-:W3:Y:S01]  /*0080*/  LDC.64 R2, c[0x0][0x380] ;  /* 0x0000e000ff027b82 */ /* 0x000ee20000000a00 */
[----:B0-----:R-:W-:-:S05]  /*0090*/  IMAD R7, R7, UR4, R0 ;  /* 0x0000000407077c24 */ /* 0x001fca000f8e0200 */
[----:B------:R-:W-:Y:S01]  /*00a0*/  SHF.R.S32.HI R6, RZ, 0x1f, R7 ;  /* 0x0000001fff067819 */ /* 0x000fe20000011407 */
[----:B--2---:R-:W-:Y:S01]  /*00b0*/  IMAD R0, R4, UR5, R5 ;  /* 0x0000000504007c24 */ /* 0x004fe2000f8e0205 */
[----:B------:R-:W0:Y:S03]  /*00c0*/  LDCU.64 UR4, c[0x0][0x358] ;  /* 0x00006b00ff0477ac */ /* 0x000e260008000a00 */
[----:B-1----:R-:W-:Y:S01]  /*00d0*/  IMAD R4, R6, UR6, RZ ;  /* 0x0000000606047c24 */ /* 0x002fe2000f8e02ff */
[----:B------:R-:W-:-:S03]  /*00e0*/  ISETP.NE.AND P0, PT, R7, R0, PT ;  /* 0x000000000700720c */ /* 0x000fc60003f05270 */
[C---:B------:R-:W-:Y:S02]  /*00f0*/  IMAD R5, R7.reuse, UR7, R4 ;  /* 0x0000000707057c24 */ /* 0x040fe4000f8e0204 */
[----:B---3--:R-:W-:Y:S01]  /*0100*/  IMAD.WIDE.U32 R2, R7, UR6, R2 ;  /* 0x0000000607027c25 */ /* 0x008fe2000f8e0002 */
[----:B------:R-:W1:Y:S04]  /*0110*/  LDCU.64 UR6, c[0x0][0x398] ;  /* 0x00007300ff0677ac */ /* 0x000e680008000a00 */
[----:B------:R-:W-:-:S03]  /*0120*/  IADD3 R3, PT, PT, R3, R5, RZ ;  /* 0x0000000503037210 */ /* 0x000fc60007ffe0ff */
[----:B------:R-:W-:-:S03]  /*0130*/  @!P0 IMAD.WIDE.U32 R4, R7, 0x4, R2 ;  /* 0x0000000407048825 */ /* 0x000fc600078e0002 */
[----:B------:R-:W2:Y:S03]  /*0140*/  LDC.64 R2, c[0x0][0x390] ;  /* 0x0000e400ff027b82 */ /* 0x000ea60000000a00 */
[----:B0-----:R-:W3:Y:S01]  /*0150*/  @!P0 LDG.E R5, desc[UR4][R4.64] ;  /* 0x0000000404058981 */ /* 0x001ee2000c1e1900 */
[----:B-1----:R-:W-:-:S04]  /*0160*/  IMAD R6, R6, UR6, RZ ;  /* 0x0000000606067c24 */ /* 0x002fc8000f8e02ff */
[C---:B------:R-:W-:Y:S02]  /*0170*/  IMAD R9, R7.reuse, UR7, R6 ;  /* 0x0000000707097c24 */ /* 0x040fe4000f8e0206 */
[----:B--2---:R-:W-:-:S05]  /*0180*/  IMAD.WIDE.U32 R2, R7, UR6, R2 ;  /* 0x0000000607027c25 */ /* 0x004fca000f8e0002 */
[----:B------:R-:W-:-:S03]  /*0190*/  IADD3 R3, PT, PT, R3, R9, RZ ;  /* 0x0000000903037210 */ /* 0x000fc60007ffe0ff */
[----:B------:R-:W-:-:S05]  /*01a0*/  @!P0 IMAD.WIDE.U32 R6, R7, 0x4, R2 ;  /* 0x0000000407068825 */ /* 0x000fca00078e0002 */
[----:B---3--:R0:W-:Y:S01]  /*01b0*/  @!P0 STG.E desc[UR4][R6.64], R5 ;  /* 0x0000000506008986 */ /* 0x0081e2000c101904 */
[----:B------:R-:W-:Y:S05]  /*01c0*/  @!P0 EXIT ;  /* 0x000000000000894d */ /* 0x000fea0003800000 */
[----:B------:R-:W-:-:S05]  /*01d0*/  IMAD.WIDE.U32 R2, R0, 0x4, R2 ;  /* 0x0000000400027825 */ /* 0x000fca00078e0002 */
[----:B------:R-:W-:Y:S01]  /*01e0*/  STG.E desc[UR4][R2.64], RZ ;  /* 0x000000ff02007986 */ /* 0x000fe2000c101904 */
[----:B------:R-:W-:Y:S05]  /*01f0*/  EXIT ;  /* 0x000000000000794d */ /* 0x000fea0003800000 */
.L_x_0:
[----:B------:R-:W-:-:S00]  /*0200*/  BRA `(.L_x_0) ;  /* 0xfffffffc00fc7947 */ /* 0x000fc0000383ffff */
[----:B------:R-:W-:-:S00]  /*0210*/  NOP ;  /* 0x0000000000007918 */ /* 0x000fc00000000000 */
        /* <DEDUP_REMOVED lines=14> */
.L_x_24:


//--------------------- .text._Z13invertDiagMatPfm --------------------------
	.section	.text._Z13invertDiagMatPfm,"ax",@progbits
	.align	128
        .global         _Z13invertDiagMatPfm
        .type           _Z13invertDiagMatPfm,@function
        .size           _Z13invertDiagMatPfm,(.L_x_23 - _Z13invertDiagMatPfm)
        .other          _Z13invertDiagMatPfm,@"STO_CUDA_ENTRY STV_DEFAULT"
_Z13invertDiagMatPfm:
.text._Z13invertDiagMatPfm:
[----:B------:R-:W-:Y:S01]  /*0000*/  LDC R1, c[0x0][0x37c] ;  /* 0x0000df00ff017b82 */ /* 0x000fe20000000800 */
[----:B------:R-:W0:Y:S07]  /*0010*/  S2R R0, SR_TID.X ;  /* 0x0000000000007919 */ /* 0x000e2e0000002100 */
[----:B------:R-:W0:Y:S01]  /*0020*/  S2UR UR4, SR_CTAID.X ;  /* 0x00000000000479c3 */ /* 0x000e220000002500 */
[----:B------:R-:W1:Y:S07]  /*0030*/  S2R R3, SR_TID.Y ;  /* 0x0000000000037919 */ /* 0x000e6e0000002200 */
[----:B------:R-:W0:Y:S08]  /*0040*/  LDC R5, c[0x0][0x360] ;  /* 0x0000d800ff057b82 */ /* 0x000e300000000800 */
[----:B------:R-:W1:Y:S08]  /*0050*/  S2UR UR5, SR_CTAID.Y ;  /* 0x00000000000579c3 */ /* 0x000e700000002600 */
[----:B------:R-:W1:Y:S01]  /*0060*/  LDC R2, c[0x0][0x364] ;  /* 0x0000d900ff027b82 */ /* 0x000e620000000800 */
[----:B0-----:R-:W-:-:S02]  /*0070*/  IMAD R5, R5, UR4, R0 ;  /* 0x0000000405057c24 */ /* 0x001fc4000f8e0200 */
[----:B-1----:R-:W-:-:S05]  /*0080*/  IMAD R0, R2, UR5, R3 ;  /* 0x0000000502007c24 */ /* 0x002fca000f8e0203 */
[----:B------:R-:W-:-:S13]  /*0090*/  ISETP.NE.AND P0, PT, R5, R0, PT ;  /* 0x000000000500720c */ /* 0x000fda0003f05270 */
[----:B------:R-:W-:Y:S05]  /*00a0*/  @P0 EXIT ;  /* 0x000000000000094d */ /* 0x000fea0003800000 */
[----:B------:R-:W0:Y:S01]  /*00b0*/  LDC.64 R2, c[0x0][0x380] ;  /* 0x0000e000ff027b82 */ /* 0x000e220000000a00 */
[----:B------:R-:W0:Y:S01]  /*00c0*/  LDCU.64 UR6, c[0x0][0x388] ;  /* 0x00007100ff0677ac */ /* 0x000e220008000a00 */
[----:B------:R-:W1:Y:S01]  /*00d0*/  LDCU.64 UR4, c[0x0][0x358] ;  /* 0x00006b00ff0477ac */ /* 0x000e620008000a00 */
[----:B0-----:R-:W-:-:S04]  /*00e0*/  IMAD.WIDE.U32 R2, R5, UR6, R2 ;  /* 0x0000000605027c25 */ /* 0x001fc8000f8e0002 */
[C---:B------:R-:W-:Y:S02]  /*00f0*/  IMAD R3, R5.reuse, UR7, R3 ;  /* 0x0000000705037c24 */ /* 0x040fe4000f8e0203 */
[----:B------:R-:W-:-:S05]  /*0100*/  IMAD.WIDE.U32 R4, R5, 0x4, R2 ;  /* 0x0000000405047825 */ /* 0x000fca00078e0002 */
[----:B-1----:R-:W2:Y:S01]  /*0110*/  LDG.E R0, desc[UR4][R4.64] ;  /* 0x0000000404007981 */ /* 0x002ea2000c1e1900 */
[----:B------:R-:W-:Y:S01]  /*0120*/  BSSY.RECONVERGENT B0, `(.L_x_1) ;  /* 0x000000c000007945 */ /* 0x000fe20003800200 */
[----:B--2---:R-:W-:-:S05]  /*0130*/  VIADD R2, R0, 0x1800000 ;  /* 0x0180000000027836 */ /* 0x004fca0000000000 */
[----:B------:R-:W-:-:S04]  /*0140*/  LOP3.LUT R2, R2, 0x7f800000, RZ, 0xc0, !PT ;  /* 0x7f80000002027812 */ /* 0x000fc800078ec0ff */
[----:B------:R-:W-:-:S13]  /*0150*/  ISETP.GT.U32.AND P0, PT, R2, 0x1ffffff, PT ;  /* 0x01ffffff0200780c */ /* 0x000fda0003f04070 */
[----:B------:R-:W-:Y:S05]  /*0160*/  @P0 BRA `(.L_x_2) ;  /* 0x00000000000c0947 */ /* 0x000fea0003800000 */
[----:B------:R-:W-:-:S07]  /*0170*/  MOV R6, 0x190 ;  /* 0x0000019000067802 */ /* 0x000fce0000000f00 */
[----:B------:R-:W-:Y:S05]  /*0180*/  CALL.REL.NOINC `($__internal_0_$__cuda_sm20_rcp_rn_f32_slowpath) ;  /* 0x0000000000207944 */ /* 0x000fea0003c00000 */
[----:B------:R-:W-:Y:S05]  /*0190*/  BRA `(.L_x_3) ;  /* 0x0000000000107947 */ /* 0x000fea0003800000 */
.L_x_2:
[----:B------:R-:W0:Y:S02]  /*01a0*/  MUFU.RCP R3, R0 ;  /* 0x0000000000037308 */ /* 0x000e240000001000 */
[----:B0-----:R-:W-:-:S04]  /*01b0*/  FFMA R2, R0, R3, -1 ;  /* 0xbf80000000027423 */ /* 0x001fc80000000003 */
[----:B------:R-:W-:-:S04]  /*01c0*/  FADD.FTZ R2, -R2, -RZ ;  /* 0x800000ff02027221 */ /* 0x000fc80000010100 */
[----:B------:R-:W-:-:S07]  /*01d0*/  FFMA R3, R3, R2, R3 ;  /* 0x0000000203037223 */ /* 0x000fce0000000003 */
.L_x_3:
[----:B------:R-:W-:Y:S05]  /*01e0*/  BSYNC.RECONVERGENT B0 ;  /* 0x0000000000007941 */ /* 0x000fea0003800200 */
.L_x_1:
[----:B------:R-:W-:Y:S01]  /*01f0*/  STG.E desc[UR4][R4.64], R3 ;  /* 0x0000000304007986 */ /* 0x000fe2000c101904 */
[----:B------:R-:W-:Y:S05]  /*0200*/  EXIT ;  /* 0x000000000000794d */ /* 0x000fea0003800000 */
        .weak           $__internal_0_$__cuda_sm20_rcp_rn_f32_slowpath
        .type           $__internal_0_$__cuda_sm20_rcp_rn_f32_slowpath,@function
        .size           $__internal_0_$__cuda_sm20_rcp_rn_f32_slowpath,(.L_x_23 - $__internal_0_$__cuda_sm20_rcp_rn_f32_slowpath)
$__internal_0_$__cuda_sm20_rcp_rn_f32_slowpath:
[----:B------:R-:W-:Y:S01]  /*0210*/  IMAD.SHL.U32 R2, R0, 0x2, RZ ;  /* 0x0000000200027824 */ /* 0x000fe200078e00ff */
[----:B------:R-:W-:Y:S04]  /*0220*/  BSSY.RECONVERGENT B1, `(.L_x_4) ;  /* 0x0000030000017945 */ /* 0x000fe80003800200 */
[----:B------:R-:W-:-:S04]  /*0230*/  SHF.R.U32.HI R2, RZ, 0x18, R2 ;  /* 0x00000018ff027819 */ /* 0x000fc80000011602 */
[----:B------:R-:W-:-:S13]  /*0240*/  ISETP.NE.U32.AND P0, PT, R2, RZ, PT ;  /* 0x000000ff0200720c */ /* 0x000fda0003f05070 */
[----:B------:R-:W-:Y:S05]  /*0250*/  @P0 BRA `(.L_x_5) ;  /* 0x0000000000280947 */ /* 0x000fea0003800000 */
[----:B------:R-:W-:-:S05]  /*0260*/  IMAD.SHL.U32 R2, R0, 0x2, RZ ;  /* 0x0000000200027824 */ /* 0x000fca00078e00ff */
[----:B------:R-:W-:-:S13]  /*0270*/  ISETP.NE.AND P0, PT, R2, RZ, PT ;  /* 0x000000ff0200720c */ /* 0x000fda0003f05270 */
[----:B------:R-:W-:Y:S01]  /*0280*/  @P0 FFMA R7, R0, 1.84467440737095516160e+19, RZ ;  /* 0x5f80000000070823 */ /* 0x000fe200000000ff */
[----:B------:R-:W-:Y:S08]  /*0290*/  @!P0 MUFU.RCP R3, R0 ;  /* 0x0000000000038308 */ /* 0x000ff00000001000 */
[----:B------:R-:W0:Y:S02]  /*02a0*/  @P0 MUFU.RCP R2, R7 ;  /* 0x0000000700020308 */ /* 0x000e240000001000 */
[----:B0-----:R-:W-:-:S04]  /*02b0*/  @P0 FFMA R8, R7, R2, -1 ;  /* 0xbf80000007080423 */ /* 0x001fc80000000002 */
[----:B------:R-:W-:-:S04]  /*02c0*/  @P0 FADD.FTZ R9, -R8, -RZ ;  /* 0x800000ff08090221 */ /* 0x000fc80000010100 */
[----:B------:R-:W-:-:S04]  /*02d0*/  @P0 FFMA R2, R2, R9, R2 ;  /* 0x0000000902020223 */ /* 0x000fc80000000002 */
[----:B------:R-:W-:Y:S01]  /*02e0*/  @P0 FFMA R3, R2, 1.84467440737095516160e+19, RZ ;  /* 0x5f80000002030823 */ /* 0x000fe200000000ff */
[----:B------:R-:W-:Y:S06]  /*02f0*/  BRA `(.L_x_6) ;  /* 0x0000000000887947 */ /* 0x000fec0003800000 */
.L_x_5:
[----:B------:R-:W-:-:S05]  /*0300*/  VIADD R3, R2, 0xffffff03 ;  /* 0xffffff0302037836 */ /* 0x000fca0000000000 */
[----:B------:R-:W-:-:S13]  /*0310*/  ISETP.GT.U32.AND P0, PT, R3, 0x1, PT ;  /* 0x000000010300780c */ /* 0x000fda0003f04070 */
[----:B------:R-:W-:Y:S05]  /*0320*/  @P0 BRA `(.L_x_7) ;  /* 0x0000000000780947 */ /* 0x000fea0003800000 */
[----:B------:R-:W-:Y:S01]  /*0330*/  LOP3.LUT R7, R0, 0x7fffff, RZ, 0xc0, !PT ;  /* 0x007fffff00077812 */ /* 0x000fe200078ec0ff */
[----:B------:R-:W-:-:S03]  /*0340*/  IMAD.MOV.U32 R12, RZ, RZ, 0x3 ;  /* 0x00000003ff0c7424 */ /* 0x000fc600078e00ff */
[----:B------:R-:W-:Y:S02]  /*0350*/  LOP3.LUT R7, R7, 0x3f800000, RZ, 0xfc, !PT ;  /* 0x3f80000007077812 */ /* 0x000fe400078efcff */
[----:B------:R-:W-:Y:S02]  /*0360*/  SHF.L.U32 R11, R12, R3, RZ ;  /* 0x000000030c0b7219 */ /* 0x000fe400000006ff */
[----:B------:R-:W0:Y:S02]  /*0370*/  MUFU.RCP R8, R7 ;  /* 0x0000000700087308 */ /* 0x000e240000001000 */
[----:B0-----:R-:W-:-:S04]  /*0380*/  FFMA R9, R7, R8, -1 ;  /* 0xbf80000007097423 */ /* 0x001fc80000000008 */
[----:B------:R-:W-:-:S04]  /*0390*/  FADD.FTZ R9, -R9, -RZ ;  /* 0x800000ff09097221 */ /* 0x000fc80000010100 */
[CCC-:B------:R-:W-:Y:S01]  /*03a0*/  FFMA.RM R10, R8.reuse, R9.reuse, R8.reuse ;  /* 0x00000009080a7223 */ /* 0x1c0fe20000004008 */
[----:B------:R-:W-:-:S04]  /*03b0*/  FFMA.RP R9, R8, R9, R8 ;  /* 0x0000000908097223 */ /* 0x000fc80000008008 */
[C---:B------:R-:W-:Y:S02]  /*03c0*/  LOP3.LUT R8, R10.reuse, 0x7fffff, RZ, 0xc0, !PT ;  /* 0x007fffff0a087812 */ /* 0x040fe400078ec0ff */
[----:B------:R-:W-:Y:S02]  /*03d0*/  FSETP.NEU.FTZ.AND P0, PT, R10, R9, PT ;  /* 0x000000090a00720b */ /* 0x000fe40003f1d000 */
[----:B------:R-:W-:Y:S02]  /*03e0*/  LOP3.LUT R8, R8, 0x800000, RZ, 0xfc, !PT ;  /* 0x0080000008087812 */ /* 0x000fe400078efcff */
[----:B------:R-:W-:Y:S02]  /*03f0*/  SEL R9, RZ, 0xffffffff, !P0 ;  /* 0xffffffffff097807 */ /* 0x000fe40004000000 */
[----:B------:R-:W-:Y:S02]  /*0400*/  LOP3.LUT R10, R11, R8, RZ, 0xc0, !PT ;  /* 0x000000080b0a7212 */ /* 0x000fe400078ec0ff */
[----:B------:R-:W-:-:S02]  /*0410*/  IADD3 R9, PT, PT, -R9, RZ, RZ ;  /* 0x000000ff09097210 */ /* 0x000fc40007ffe1ff */
[-C--:B------:R-:W-:Y:S02]  /*0420*/  SHF.R.U32.HI R10, RZ, R3.reuse, R10 ;  /* 0x00000003ff0a7219 */ /* 0x080fe4000001160a */
[----:B------:R-:W-:Y:S02]  /*0430*/  LOP3.LUT P1, RZ, R9, R3, R8, 0xf8, !PT ;  /* 0x0000000309ff7212 */ /* 0x000fe4000782f808 */
[C---:B------:R-:W-:Y:S02]  /*0440*/  LOP3.LUT P0, RZ, R10.reuse, 0x1, RZ, 0xc0, !PT ;  /* 0x000000010aff7812 */ /* 0x040fe4000780c0ff */
[----:B------:R-:W-:-:S04]  /*0450*/  LOP3.LUT P2, RZ, R10, 0x2, RZ, 0xc0, !PT ;  /* 0x000000020aff7812 */ /* 0x000fc8000784c0ff */
[----:B------:R-:W-:Y:S02]  /*0460*/  PLOP3.LUT P0, PT, P0, P1, P2, 0xe0, 0x0 ;  /* 0x000000000000781c */ /* 0x000fe40000703c20 */
[----:B------:R-:W-:Y:S02]  /*0470*/  LOP3.LUT P1, RZ, R0, 0x7fffff, RZ, 0xc0, !PT ;  /* 0x007fffff00ff7812 */ /* 0x000fe4000782c0ff */
[----:B------:R-:W-:-:S05]  /*0480*/  SEL R3, RZ, 0x1, !P0 ;  /* 0x00000001ff037807 */ /* 0x000fca0004000000 */
[----:B------:R-:W-:-:S05]  /*0490*/  IMAD.MOV R3, RZ, RZ, -R3 ;  /* 0x000000ffff037224 */ /* 0x000fca00078e0a03 */
[----:B------:R-:W-:Y:S01]  /*04a0*/  ISETP.GE.AND P0, PT, R3, RZ, PT ;  /* 0x000000ff0300720c */ /* 0x000fe20003f06270 */
[----:B------:R-:W-:-:S05]  /*04b0*/  VIADD R3, R2, 0xffffff04 ;  /* 0xffffff0402037836 */ /* 0x000fca0000000000 */
[----:B------:R-:W-:-:S07]  /*04c0*/  SHF.R.U32.HI R3, RZ, R3, R8 ;  /* 0x00000003ff037219 */ /* 0x000fce0000011608 */
[----:B------:R-:W-:-:S05]  /*04d0*/  @!P0 VIADD R3, R3, 0x1 ;  /* 0x0000000103038836 */ /* 0x000fca0000000000 */
[----:B------:R-:W-:-:S04]  /*04e0*/  @!P1 SHF.L.U32 R3, R3, 0x1, RZ ;  /* 0x0000000103039819 */ /* 0x000fc800000006ff */
[----:B------:R-:W-:Y:S01]  /*04f0*/  LOP3.LUT R3, R3, 0x80000000, R0, 0xf8, !PT ;  /* 0x8000000003037812 */ /* 0x000fe200078ef800 */
[----:B------:R-:W-:Y:S06]  /*0500*/  BRA `(.L_x_6) ;  /* 0x0000000000047947 */ /* 0x000fec0003800000 */
.L_x_7:
[----:B------:R0:W1:Y:S02]  /*0510*/  MUFU.RCP R3, R0 ;  /* 0x0000000000037308 */ /* 0x0000640000001000 */
.L_x_6:
[----:B------:R-:W-:Y:S05]  /*0520*/  BSYNC.RECONVERGENT B1 ;  /* 0x0000000000017941 */ /* 0x000fea0003800200 */
.L_x_4:
[----:B------:R-:W-:-:S04]  /*0530*/  IMAD.MOV.U32 R7, RZ, RZ, 0x0 ;  /* 0x00000000ff077424 */ /* 0x000fc800078e00ff */
[----:B01----:R-:W-:Y:S05]  /*0540*/  RET.REL.NODEC R6 `(_Z13invertDiagMatPfm) ;  /* 0xfffffff806ac7950 */ /* 0x003fea0003c3ffff */
.L_x_8:
        /* <DEDUP_REMOVED lines=11> */
.L_x_23:


//--------------------- .text._Z17multDiagMatAndVecPfmS_S_ --------------------------
	.section	.text._Z17multDiagMatAndVecPfmS_S_,"ax",@progbits
	.align	128
        .global         _Z17multDiagMatAndVecPfmS_S_
        .type           _Z17multDiagMatAndVecPfmS_S_,@function
        .size           _Z17multDiagMatAndVecPfmS_S_,(.L_x_26 - _Z17multDiagMatAndVecPfmS_S_)
        .other          _Z17multDiagMatAndVecPfmS_S_,@"STO_CUDA_ENTRY STV_DEFAULT"
_Z17multDiagMatAndVecPfmS_S_:
.text._Z17multDiagMatAndVecPfmS_S_:
        /* <DEDUP_REMOVED lines=13> */
[----:B------:R-:W1:Y:S06]  /*00d0*/  LDCU.64 UR4, c[0x0][0x358] ;  /* 0x00006b00ff0477ac */ /* 0x000e6c0008000a00 */
[----:B------:R-:W2:Y:S08]  /*00e0*/  LDC.64 R4, c[0x0][0x390] ;  /* 0x0000e400ff047b82 */ /* 0x000eb00000000a00 */
[----:B------:R-:W3:Y:S01]  /*00f0*/  LDC.64 R6, c[0x0][0x398] ;  /* 0x0000e600ff067b82 */ /* 0x000ee20000000a00 */
[----:B0-----:R-:W-:-:S04]  /*0100*/  IMAD.WIDE.U32 R2, R9, UR6, R2 ;  /* 0x0000000609027c25 */ /* 0x001fc8000f8e0002 */
[C---:B------:R-:W-:Y:S02]  /*0110*/  IMAD R3, R9.reuse, UR7, R3 ;  /* 0x0000000709037c24 */ /* 0x040fe4000f8e0203 */
[----:B--2---:R-:W-:-:S04]  /*0120*/  IMAD.WIDE.U32 R4, R9, 0x4, R4 ;  /* 0x0000000409047825 */ /* 0x004fc800078e0004 */
[C---:B------:R-:W-:Y:S02]  /*0130*/  IMAD.WIDE.U32 R2, R9.reuse, 0x4, R2 ;  /* 0x0000000409027825 */ /* 0x040fe400078e0002 */
[----:B-1----:R-:W2:Y:S04]  /*0140*/  LDG.E R5, desc[UR4][R4.64] ;  /* 0x0000000404057981 */ /* 0x002ea8000c1e1900 */
[----:B------:R-:W2:Y:S01]  /*0150*/  LDG.E R2, desc[UR4][R2.64] ;  /* 0x0000000402027981 */ /* 0x000ea2000c1e1900 */
[----:B---3--:R-:W-:-:S04]  /*0160*/  IMAD.WIDE.U32 R6, R9, 0x4, R6 ;  /* 0x0000000409067825 */ /* 0x008fc800078e0006 */
[----:B--2---:R-:W-:-:S05]  /*0170*/  FMUL R9, R2, R5 ;  /* 0x0000000502097220 */ /* 0x004fca0000400000 */
[----:B------:R-:W-:Y:S01]  /*0180*/  STG.E desc[UR4][R6.64], R9 ;  /* 0x0000000906007986 */ /* 0x000fe2000c101904 */
[----:B------:R-:W-:Y:S05]  /*0190*/  EXIT ;  /* 0x000000000000794d */ /* 0x000fea0003800000 */
.L_x_9:
        /* <DEDUP_REMOVED lines=14> */
.L_x_26:


//--------------------- .text._Z17multMatVecPlusVecPfmS_S_S_m --------------------------
	.section	.text._Z17multMatVecPlusVecPfmS_S_S_m,"ax",@progbits
	.align	128
        .global         _Z17multMatVecPlusVecPfmS_S_S_m
        .type           _Z17multMatVecPlusVecPfmS_S_S_m,@function
        .size           _Z17multMatVecPlusVecPfmS_S_S_m,(.L_x_27 - _Z17multMatVecPlusVecPfmS_S_S_m)
        .other          _Z17multMatVecPlusVecPfmS_S_S_m,@"STO_CUDA_ENTRY STV_DEFAULT"
_Z17multMatVecPlusVecPfmS_S_S_m:
.text._Z17multMatVecPlusVecPfmS_S_S_m:
[----:B------:R-:W-:Y:S08]  /*0000*/  LDC R1, c[0x0][0x37c] ;  /* 0x0000df00ff017b82 */ /* 0x000ff00000000800 */
[----:B------:R-:W0:Y:S01]  /*0010*/  S2UR UR4, SR_CTAID.Y ;  /* 0x00000000000479c3 */ /* 0x000e220000002600 */
[----:B------:R-:W1:Y:S01]  /*0020*/  S2R R20, SR_TID.Y ;  /* 0x0000000000147919 */ /* 0x000e620000002200 */
[----:B------:R-:W2:Y:S01]  /*0030*/  LDCU.64 UR6, c[0x0][0x388] ;  /* 0x00007100ff0677ac */ /* 0x000ea20008000a00 */
[----:B------:R-:W-:Y:S01]  /*0040*/  HFMA2 R29, -RZ, RZ, 0, 0 ;  /* 0x00000000ff1d7431 */ /* 0x000fe200000001ff */
[----:B------:R-:W3:Y:S04]  /*0050*/  LDCU.64 UR8, c[0x0][0x358] ;  /* 0x00006b00ff0877ac */ /* 0x000ee80008000a00 */
[----:B------:R-:W0:Y:S08]  /*0060*/  LDC R5, c[0x0][0x3a8] ;  /* 0x0000ea00ff057b82 */ /* 0x000e300000000800 */
[----:B------:R-:W2:Y:S01]  /*0070*/  LDC.64 R2, c[0x0][0x380] ;  /* 0x0000e000ff027b82 */ /* 0x000ea20000000a00 */
[----:B0-----:R-:W-:Y:S01]  /*0080*/  IMAD R0, R5, UR4, RZ ;  /* 0x0000000405007c24 */ /* 0x001fe2000f8e02ff */
[----:B------:R-:W-:-:S04]  /*0090*/  USHF.L.U32 UR4, UR4, 0x2, URZ ;  /* 0x0000000204047899 */ /* 0x000fc800080006ff */
[----:B------:R-:W-:Y:S02]  /*00a0*/  SHF.L.U32 R24, R0, 0x2, RZ ;  /* 0x0000000200187819 */ /* 0x000fe400000006ff */
[----:B-1----:R-:W-:Y:S02]  /*00b0*/  IADD3 R25, PT, PT, R20, UR4, RZ ;  /* 0x0000000414197c10 */ /* 0x002fe4000fffe0ff */
[----:B------:R-:W-:-:S03]  /*00c0*/  IADD3 R27, PT, PT, R24, -0x1, R5 ;  /* 0xffffffff181b7810 */ /* 0x000fc60007ffe005 */
[----:B--2---:R-:W-:Y:S01]  /*00d0*/  IMAD.WIDE.U32 R2, R25, UR6, R2 ;  /* 0x0000000619027c25 */ /* 0x004fe2000f8e0002 */
[----:B------:R-:W-:-:S13]  /*00e0*/  ISETP.GT.AND P0, PT, R24, R27, PT ;  /* 0x0000001b1800720c */ /* 0x000fda0003f04270 */
[----:B---3--:R-:W-:Y:S05]  /*00f0*/  @P0 BRA `(.L_x_10) ;  /* 0x0000000400b00947 */ /* 0x008fea0003800000 */
[----:B------:R-:W0:Y:S01]  /*0100*/  S2UR UR6, SR_CgaCtaId ;  /* 0x00000000000679c3 */ /* 0x000e220000008800 */
[----:B------:R-:W-:Y:S01]  /*0110*/  IMAD R5, R5, UR4, R5 ;  /* 0x0000000405057c24 */ /* 0x000fe2000f8e0205 */
[----:B------:R-:W1:Y:S01]  /*0120*/  S2R R0, SR_TID.X ;  /* 0x0000000000007919 */ /* 0x000e620000002100 */
[----:B------:R-:W-:Y:S01]  /*0130*/  LOP3.LUT R4, RZ, R24, RZ, 0x33, !PT ;  /* 0x00000018ff047212 */ /* 0x000fe200078e33ff */
[----:B------:R-:W-:Y:S01]  /*0140*/  UMOV UR4, 0x400 ;  /* 0x0000040000047882 */ /* 0x000fe20000000000 */
[----:B------:R-:W-:Y:S01]  /*0150*/  IMAD R3, R25, UR7, R3 ;  /* 0x0000000719037c24 */ /* 0x000fe2000f8e0203 */
[----:B------:R-:W-:Y:S01]  /*0160*/  VIADDMNMX R5, R24, 0x4, R5, !PT ;  /* 0x0000000418057846 */ /* 0x000fe20007800105 */
[----:B------:R-:W-:Y:S01]  /*0170*/  UIADD3 UR5, UPT, UPT, UR4, 0x40, URZ ;  /* 0x0000004004057890 */ /* 0x000fe2000fffe0ff */
[----:B------:R-:W-:-:S03]  /*0180*/  MOV R29, RZ ;  /* 0x000000ff001d7202 */ /* 0x000fc60000000f00 */
[----:B------:R-:W-:-:S05]  /*0190*/  IMAD.IADD R4, R5, 0x1, R4 ;  /* 0x0000000105047824 */ /* 0x000fca00078e0204 */
[C---:B------:R-:W-:Y:S02]  /*01a0*/  LOP3.LUT R5, R4.reuse, 0xc, RZ, 0xc0, !PT ;  /* 0x0000000c04057812 */ /* 0x040fe400078ec0ff */
[----:B------:R-:W-:Y:S02]  /*01b0*/  ISETP.GE.U32.AND P0, PT, R4, 0xc, PT ;  /* 0x0000000c0400780c */ /* 0x000fe40003f06070 */
[----:B------:R-:W-:Y:S01]  /*01c0*/  ISETP.NE.AND P1, PT, R5, 0xc, PT ;  /* 0x0000000c0500780c */ /* 0x000fe20003f25270 */
[----:B0-----:R-:W-:Y:S02]  /*01d0*/  ULEA UR4, UR6, UR4, 0x18 ;  /* 0x0000000406047291 */ /* 0x001fe4000f8ec0ff */
[----:B------:R-:W-:Y:S01]  /*01e0*/  ULEA UR5, UR6, UR5, 0x18 ;  /* 0x0000000506057291 */ /* 0x000fe2000f8ec0ff */
[----:B------:R-:W0:Y:S03]  /*01f0*/  LDCU.64 UR6, c[0x0][0x390] ;  /* 0x00007200ff0677ac */ /* 0x000e260008000a00 */
[----:B------:R-:W-:-:S02]  /*0200*/  LEA R23, R20, UR4, 0x4 ;  /* 0x0000000414177c11 */ /* 0x000fc4000f8e20ff */
[----:B------:R-:W-:Y:S02]  /*0210*/  LEA R21, R20, UR5, 0x2 ;  /* 0x0000000514157c11 */ /* 0x000fe4000f8e10ff */
[----:B-1----:R-:W-:Y:S02]  /*0220*/  LEA R22, R0, R23, 0x2 ;  /* 0x0000001700167211 */ /* 0x002fe400078e10ff */
[----:B------:R-:W-:Y:S05]  /*0230*/  @!P1 BRA `(.L_x_11) ;  /* 0x0000000000709947 */ /* 0x000fea0003800000 */
[----:B------:R-:W-:Y:S01]  /*0240*/  LEA.HI R4, R4, 0x1, RZ, 0x1e ;  /* 0x0000000104047811 */ /* 0x000fe200078ff0ff */
[----:B------:R-:W-:-:S03]  /*0250*/  IMAD.MOV.U32 R29, RZ, RZ, RZ ;  /* 0x000000ffff1d7224 */ /* 0x000fc600078e00ff */
[----:B------:R-:W-:-:S04]  /*0260*/  LOP3.LUT R4, R4, 0x3, RZ, 0xc0, !PT ;  /* 0x0000000304047812 */ /* 0x000fc800078ec0ff */
[----:B------:R-:W-:-:S07]  /*0270*/  IADD3 R16, PT, PT, -R4, RZ, RZ ;  /* 0x000000ff04107210 */ /* 0x000fce0007ffe1ff */
.L_x_12:
[----:B0-----:R-:W-:Y:S01]  /*0280*/  MOV R4, UR6 ;  /* 0x0000000600047c02 */ /* 0x001fe20008000f00 */
[----:B------:R-:W-:Y:S01]  /*0290*/  IMAD.WIDE.U32 R12, R0, 0x4, R2 ;  /* 0x00000004000c7825 */ /* 0x000fe200078e0002 */
[----:B------:R-:W-:-:S03]  /*02a0*/  MOV R5, UR7 ;  /* 0x0000000700057c02 */ /* 0x000fc60008000f00 */
[----:B------:R-:W-:Y:S02]  /*02b0*/  IMAD.WIDE.U32 R14, R20, 0x4, R4 ;  /* 0x00000004140e7825 */ /* 0x000fe400078e0004 */
[----:B------:R-:W2:Y:S04]  /*02c0*/  LDG.E R13, desc[UR8][R12.64] ;  /* 0x000000080c0d7981 */ /* 0x000ea8000c1e1900 */
[----:B------:R-:W3:Y:S01]  /*02d0*/  LDG.E R14, desc[UR8][R14.64] ;  /* 0x000000080e0e7981 */ /* 0x000ee2000c1e1900 */
[----:B------:R-:W-:Y:S01]  /*02e0*/  VIADD R16, R16, 0x1 ;  /* 0x0000000110107836 */ /* 0x000fe20000000000 */
[----:B------:R-:W-:Y:S01]  /*02f0*/  UIADD3 UR6, UP0, UPT, UR6, 0x10, URZ ;  /* 0x0000001006067890 */ /* 0x000fe2000ff1e0ff */
[----:B------:R-:W-:Y:S02]  /*0300*/  IADD3 R2, P2, PT, R2, 0x10, RZ ;  /* 0x0000001002027810 */ /* 0x000fe40007f5e0ff */
[----:B------:R-:W-:Y:S01]  /*0310*/  IADD3 R24, PT, PT, R24, 0x4, RZ ;  /* 0x0000000418187810 */ /* 0x000fe20007ffe0ff */
[----:B------:R-:W-:Y:S01]  /*0320*/  UIADD3.X UR7, UPT, UPT, URZ, UR7, URZ, UP0, !UPT ;  /* 0x00000007ff077290 */ /* 0x000fe200087fe4ff */
[----:B------:R-:W-:-:S02]  /*0330*/  ISETP.NE.AND P1, PT, R16, RZ, PT ;  /* 0x000000ff1000720c */ /* 0x000fc40003f25270 */
[----:B------:R-:W-:Y:S01]  /*0340*/  IADD3.X R3, PT, PT, RZ, R3, RZ, P2, !PT ;  /* 0x00000003ff037210 */ /* 0x000fe200017fe4ff */
[----:B--2---:R-:W-:Y:S04]  /*0350*/  STS [R22], R13 ;  /* 0x0000000d16007388 */ /* 0x004fe80000000800 */
[----:B---3--:R-:W-:Y:S01]  /*0360*/  STS [R21], R14 ;  /* 0x0000000e15007388 */ /* 0x008fe20000000800 */
[----:B------:R-:W-:Y:S08]  /*0370*/  BAR.SYNC.DEFER_BLOCKING 0x0 ;  /* 0x0000000000007b1d */ /* 0x000ff00000010000 */
[----:B------:R-:W-:Y:S06]  /*0380*/  BAR.SYNC.DEFER_BLOCKING 0x0 ;  /* 0x0000000000007b1d */ /* 0x000fec0000010000 */
[----:B------:R-:W-:Y:S04]  /*0390*/  LDS.128 R4, [R23] ;  /* 0x0000000017047984 */ /* 0x000fe80000000c00 */
[----:B------:R-:W0:Y:S02]  /*03a0*/  LDS.128 R8, [UR4+0x40] ;  /* 0x00004004ff087984 */ /* 0x000e240008000c00 */
[----:B0-----:R-:W-:-:S04]  /*03b0*/  FFMA R4, R4, R8, R29 ;  /* 0x0000000804047223 */ /* 0x001fc8000000001d */
[----:B------:R-:W-:-:S04]  /*03c0*/  FFMA R5, R5, R9, R4 ;  /* 0x0000000905057223 */ /* 0x000fc80000000004 */
[----:B------:R-:W-:-:S04]  /*03d0*/  FFMA R6, R6, R10, R5 ;  /* 0x0000000a06067223 */ /* 0x000fc80000000005 */
[----:B------:R-:W-:Y:S01]  /*03e0*/  FFMA R29, R7, R11, R6 ;  /* 0x0000000b071d7223 */ /* 0x000fe20000000006 */
[----:B------:R-:W-:Y:S06]  /*03f0*/  @P1 BRA `(.L_x_12) ;  /* 0xfffffffc00a01947 */ /* 0x000fec000383ffff */
.L_x_11:
[----:B------:R-:W-:Y:S05]  /*0400*/  @!P0 BRA `(.L_x_10) ;  /* 0x0000000000ec8947 */ /* 0x000fea0003800000 */
.L_x_13:
[----:B0-----:R-:W-:Y:S01]  /*0410*/  MOV R30, UR6 ;  /* 0x00000006001e7c02 */ /* 0x001fe20008000f00 */
[----:B------:R-:W-:Y:S02]  /*0420*/  IMAD.U32 R31, RZ, RZ, UR7 ;  /* 0x00000007ff1f7e24 */ /* 0x000fe4000f8e00ff */
[----:B------:R-:W-:-:S04]  /*0430*/  IMAD.WIDE.U32 R32, R0, 0x4, R2 ;  /* 0x0000000400207825 */ /* 0x000fc800078e0002 */
[----:B------:R-:W-:Y:S01]  /*0440*/  IMAD.WIDE.U32 R30, R20, 0x4, R30 ;  /* 0x00000004141e7825 */ /* 0x000fe200078e001e */
[----:B------:R-:W2:Y:S04]  /*0450*/  LDG.E R5, desc[UR8][R32.64] ;  /* 0x0000000820057981 */ /* 0x000ea8000c1e1900 */
[----:B------:R-:W3:Y:S04]  /*0460*/  LDG.E R4, desc[UR8][R30.64] ;  /* 0x000000081e047981 */ /* 0x000ee8000c1e1900 */
[----:B--2---:R-:W-:Y:S04]  /*0470*/  STS [R22], R5 ;  /* 0x0000000516007388 */ /* 0x004fe80000000800 */
[----:B---3--:R-:W-:Y:S01]  /*0480*/  STS [R21], R4 ;  /* 0x0000000415007388 */ /* 0x008fe20000000800 */
[----:B------:R-:W-:Y:S08]  /*0490*/  BAR.SYNC.DEFER_BLOCKING 0x0 ;  /* 0x0000000000007b1d */ /* 0x000ff00000010000 */
[----:B------:R-:W-:Y:S06]  /*04a0*/  BAR.SYNC.DEFER_BLOCKING 0x0 ;  /* 0x0000000000007b1d */ /* 0x000fec0000010000 */
[----:B------:R-:W2:Y:S04]  /*04b0*/  LDG.E R35, desc[UR8][R32.64+0x10] ;  /* 0x0000100820237981 */ /* 0x000ea8000c1e1900 */
[----:B------:R-:W3:Y:S04]  /*04c0*/  LDG.E R34, desc[UR8][R30.64+0x10] ;  /* 0x000010081e227981 */ /* 0x000ee8000c1e1900 */
[----:B------:R-:W-:Y:S04]  /*04d0*/  LDS.128 R12, [R23] ;  /* 0x00000000170c7984 */ /* 0x000fe80000000c00 */
[----:B------:R-:W0:Y:S04]  /*04e0*/  LDS.128 R16, [UR4+0x40] ;  /* 0x00004004ff107984 */ /* 0x000e280008000c00 */
[----:B--2---:R-:W-:Y:S04]  /*04f0*/  STS [R22], R35 ;  /* 0x0000002316007388 */ /* 0x004fe80000000800 */
[----:B---3--:R-:W-:Y:S01]  /*0500*/  STS [R21], R34 ;  /* 0x0000002215007388 */ /* 0x008fe20000000800 */
[----:B------:R-:W-:Y:S08]  /*0510*/  BAR.SYNC.DEFER_BLOCKING 0x0 ;  /* 0x0000000000007b1d */ /* 0x000ff00000010000 */
[----:B------:R-:W-:Y:S06]  /*0520*/  BAR.SYNC.DEFER_BLOCKING 0x0 ;  /* 0x0000000000007b1d */ /* 0x000fec0000010000 */
[----:B------:R-:W2:Y:S04]  /*0530*/  LDG.E R28, desc[UR8][R32.64+0x20] ;  /* 0x00002008201c7981 */ /* 0x000ea8000c1e1900 */
[----:B------:R-:W3:Y:S01]  /*0540*/  LDG.E R26, desc[UR8][R30.64+0x20] ;  /* 0x000020081e1a7981 */ /* 0x000ee2000c1e1900 */
[----:B0-----:R-:W-:-:S03]  /*0550*/  FFMA R12, R12, R16, R29 ;  /* 0x000000100c0c7223 */ /* 0x001fc6000000001d */
[----:B------:R-:W-:Y:S01]  /*0560*/  LDS.128 R4, [R23] ;  /* 0x0000000017047984 */ /* 0x000fe20000000c00 */
[----:B------:R-:W-:-:S03]  /*0570*/  FFMA R13, R13, R17, R12 ;  /* 0x000000110d0d7223 */ /* 0x000fc6000000000c */
[----:B------:R-:W0:Y:S01]  /*0580*/  LDS.128 R8, [UR4+0x40] ;  /* 0x00004004ff087984 */ /* 0x000e220008000c00 */
[----:B------:R-:W-:-:S03]  /*0590*/  FFMA R14, R14, R18, R13 ;  /* 0x000000120e0e7223 */ /* 0x000fc6000000000d */
[----:B--2---:R-:W-:Y:S04]  /*05a0*/  STS [R22], R28 ;  /* 0x0000001c16007388 */ /* 0x004fe80000000800 */
[----:B---3--:R1:W-:Y:S01]  /*05b0*/  STS [R21], R26 ;  /* 0x0000001a15007388 */ /* 0x0083e20000000800 */
[----:B------:R-:W-:Y:S08]  /*05c0*/  BAR.SYNC.DEFER_BLOCKING 0x0 ;  /* 0x0000000000007b1d */ /* 0x000ff00000010000 */
[----:B------:R-:W-:Y:S06]  /*05d0*/  BAR.SYNC.DEFER_BLOCKING 0x0 ;  /* 0x0000000000007b1d */ /* 0x000fec0000010000 */
[----:B------:R-:W2:Y:S04]  /*05e0*/  LDG.E R29, desc[UR8][R32.64+0x30] ;  /* 0x00003008201d7981 */ /* 0x000ea8000c1e1900 */
[----:B-1----:R-:W3:Y:S01]  /*05f0*/  LDG.E R26, desc[UR8][R30.64+0x30] ;  /* 0x000030081e1a7981 */ /* 0x002ee2000c1e1900 */
[----:B------:R-:W-:Y:S01]  /*0600*/  FFMA R15, R15, R19, R14 ;  /* 0x000000130f0f7223 */ /* 0x000fe2000000000e */
[----:B------:R-:W-:Y:S01]  /*0610*/  IADD3 R24, PT, PT, R24, 0x10, RZ ;  /* 0x0000001018187810 */ /* 0x000fe20007ffe0ff */
[----:B------:R-:W-:Y:S01]  /*0620*/  UIADD3 UR6, UP0, UPT, UR6, 0x40, URZ ;  /* 0x0000004006067890 */ /* 0x000fe2000ff1e0ff */
[----:B------:R-:W-:Y:S01]  /*0630*/  LDS.128 R16, [UR4+0x40] ;  /* 0x00004004ff107984 */ /* 0x000fe20008000c00 */
[----:B0-----:R-:W-:Y:S01]  /*0640*/  FFMA R4, R4, R8, R15 ;  /* 0x0000000804047223 */ /* 0x001fe2000000000f */
[----:B------:R-:W-:Y:S01]  /*0650*/  ISETP.GT.AND P0, PT, R24, R27, PT ;  /* 0x0000001b1800720c */ /* 0x000fe20003f04270 */
[----:B------:R-:W-:Y:S01]  /*0660*/  UIADD3.X UR7, UPT, UPT, URZ, UR7, URZ, UP0, !UPT ;  /* 0x00000007ff077290 */ /* 0x000fe200087fe4ff */
[----:B------:R-:W0:Y:S01]  /*0670*/  LDS.128 R12, [R23] ;  /* 0x00000000170c7984 */ /* 0x000e220000000c00 */
[----:B------:R-:W-:Y:S01]  /*0680*/  FFMA R5, R5, R9, R4 ;  /* 0x0000000905057223 */ /* 0x000fe20000000004 */
[----:B------:R-:W-:-:S03]  /*0690*/  IADD3 R2, P1, PT, R2, 0x40, RZ ;  /* 0x0000004002027810 */ /* 0x000fc60007f3e0ff */
[----:B------:R-:W-:Y:S01]  /*06a0*/  FFMA R6, R6, R10, R5 ;  /* 0x0000000a06067223 */ /* 0x000fe20000000005 */
[----:B------:R-:W-:-:S03]  /*06b0*/  IADD3.X R3, PT, PT, RZ, R3, RZ, P1, !PT ;  /* 0x00000003ff037210 */ /* 0x000fc60000ffe4ff */
[----:B------:R-:W-:-:S04]  /*06c0*/  FFMA R7, R7, R11, R6 ;  /* 0x0000000b07077223 */ /* 0x000fc80000000006 */
[----:B0-----:R-:W-:-:S04]  /*06d0*/  FFMA R12, R12, R16, R7 ;  /* 0x000000100c0c7223 */ /* 0x001fc80000000007 */
[----:B------:R-:W-:-:S04]  /*06e0*/  FFMA R13, R13, R17, R12 ;  /* 0x000000110d0d7223 */ /* 0x000fc8000000000c */
[----:B------:R-:W-:-:S04]  /*06f0*/  FFMA R14, R14, R18, R13 ;  /* 0x000000120e0e7223 */ /* 0x000fc8000000000d */
[----:B------:R-:W-:Y:S01]  /*0700*/  FFMA R15, R15, R19, R14 ;  /* 0x000000130f0f7223 */ /* 0x000fe2000000000e */
        /* <DEDUP_REMOVED lines=10> */
[----:B------:R-:W-:Y:S06]  /*07b0*/  @!P0 BRA `(.L_x_13) ;  /* 0xfffffffc00148947 */ /* 0x000fec000383ffff */
.L_x_10:
[----:B------:R-:W1:Y:S01]  /*07c0*/  LDCU.64 UR4, c[0x0][0x398] ;  /* 0x00007300ff0477ac */ /* 0x000e620008000a00 */
[----:B------:R-:W-:Y:S02]  /*07d0*/  SHF.L.U32 R4, R25, 0x2, RZ ;  /* 0x0000000219047819 */ /* 0x000fe400000006ff */
[----:B------:R-:W-:Y:S02]  /*07e0*/  SHF.R.U32.HI R25, RZ, 0x1e, R25 ;  /* 0x0000001eff197819 */ /* 0x000fe40000011619 */
[----:B-1----:R-:W-:-:S04]  /*07f0*/  IADD3 R2, P0, PT, R4, UR4, RZ ;  /* 0x0000000404027c10 */ /* 0x002fc8000ff1e0ff */
[----:B------:R-:W-:Y:S01]  /*0800*/  IADD3.X R3, PT, PT, R25, UR5, RZ, P0, !PT ;  /* 0x0000000519037c10 */ /* 0x000fe200087fe4ff */
[----:B------:R-:W1:Y:S04]  /*0810*/  LDCU.64 UR4, c[0x0][0x3a0] ;  /* 0x00007400ff0477ac */ /* 0x000e680008000a00 */
[----:B------:R-:W2:Y:S01]  /*0820*/  LDG.E R2, desc[UR8][R2.64] ;  /* 0x0000000802027981 */ /* 0x000ea2000c1e1900 */
[----:B-1----:R-:W-:-:S04]  /*0830*/  IADD3 R4, P0, PT, R4, UR4, RZ ;  /* 0x0000000404047c10 */ /* 0x002fc8000ff1e0ff */
[----:B------:R-:W-:Y:S01]  /*0840*/  IADD3.X R5, PT, PT, R25, UR5, RZ, P0, !PT ;  /* 0x0000000519057c10 */ /* 0x000fe200087fe4ff */
[----:B--2---:R-:W-:-:S05]  /*0850*/  FADD R29, R2, R29 ;  /* 0x0000001d021d7221 */ /* 0x004fca0000000000 */
[----:B------:R-:W-:Y:S01]  /*0860*/  STG.E desc[UR8][R4.64], R29 ;  /* 0x0000001d04007986 */ /* 0x000fe2000c101908 */
[----:B0-----:R-:W-:Y:S05]  /*0870*/  EXIT ;  /* 0x000000000000794d */ /* 0x001fea0003800000 */
.L_x_14:
        /* <DEDUP_REMOVED lines=16> */
.L_x_27:


//--------------------- .text._Z17multDiagMatAndMatPfmS_mS_m --------------------------
	.section	.text._Z17multDiagMatAndMatPfmS_mS_m,"ax",@progbits
	.align	128
        .global         _Z17multDiagMatAndMatPfmS_mS_m
        .type           _Z17multDiagMatAndMatPfmS_mS_m,@function
        .size           _Z17multDiagMatAndMatPfmS_mS_m,(.L_x_28 - _Z17multDiagMatAndMatPfmS_mS_m)
        .other          _Z17multDiagMatAndMatPfmS_mS_m,@"STO_CUDA_ENTRY STV_DEFAULT"
_Z17multDiagMatAndMatPfmS_mS_m:
.text._Z17multDiagMatAndMatPfmS_mS_m:
[----:B------:R-:W-:Y:S01]  /*0000*/  LDC R1, c[0x0][0x37c] ;  /* 0x0000df00ff017b82 */ /* 0x000fe20000000800 */
[----:B------:R-:W0:Y:S07]  /*0010*/  S2R R7, SR_TID.X ;  /* 0x0000000000077919 */ /* 0x000e2e0000002100 */
[----:B------:R-:W0:Y:S01]  /*0020*/  S2UR UR4, SR_CTAID.X ;  /* 0x00000000000479c3 */ /* 0x000e220000002500 */
[----:B------:R-:W1:Y:S01]  /*0030*/  LDCU.64 UR8, c[0x0][0x398] ;  /* 0x00007300ff0877ac */ /* 0x000e620008000a00 */
[----:B------:R-:W2:Y:S01]  /*0040*/  S2R R6, SR_TID.Y ;  /* 0x0000000000067919 */ /* 0x000ea20000002200 */
[----:B------:R-:W3:Y:S05]  /*0050*/  LDCU.64 UR10, c[0x0][0x388] ;  /* 0x00007100ff0a77ac */ /* 0x000eea0008000a00 */
[----:B------:R-:W0:Y:S08]  /*0060*/  LDC R0, c[0x0][0x360] ;  /* 0x0000d800ff007b82 */ /* 0x000e300000000800 */
[----:B------:R-:W1:Y:S08]  /*0070*/  LDC.64 R2, c[0x0][0x390] ;  /* 0x0000e400ff027b82 */ /* 0x000e700000000a00 */
[----:B------:R-:W4:Y:S08]  /*0080*/  LDC.64 R4, c[0x0][0x380] ;  /* 0x0000e000ff047b82 */ /* 0x000f300000000a00 */
[----:B------:R-:W2:Y:S01]  /*0090*/  S2UR UR6, SR_CTAID.Y ;  /* 0x00000000000679c3 */ /* 0x000ea20000002600 */
[----:B0-----:R-:W-:Y:S01]  /*00a0*/  IMAD R0, R0, UR4, R7 ;  /* 0x0000000400007c24 */ /* 0x001fe2000f8e0207 */
[----:B------:R-:W0:Y:S04]  /*00b0*/  LDCU.64 UR4, c[0x0][0x358] ;  /* 0x00006b00ff0477ac */ /* 0x000e280008000a00 */
[----:B------:R-:W-:-:S02]  /*00c0*/  SHF.R.S32.HI R8, RZ, 0x1f, R0 ;  /* 0x0000001fff087819 */ /* 0x000fc40000011400 */
[----:B------:R-:W2:Y:S01]  /*00d0*/  LDC R9, c[0x0][0x364] ;  /* 0x0000d900ff097b82 */ /* 0x000ea20000000800 */
[----:B-1----:R-:W-:-:S04]  /*00e0*/  IMAD.WIDE.U32 R2, R0, UR8, R2 ;  /* 0x0000000800027c25 */ /* 0x002fc8000f8e0002 */
[C---:B------:R-:W-:Y:S02]  /*00f0*/  IMAD R7, R8.reuse, UR8, RZ ;  /* 0x0000000808077c24 */ /* 0x040fe4000f8e02ff */
[----:B---3--:R-:W-:Y:S02]  /*0100*/  IMAD R11, R8, UR10, RZ ;  /* 0x0000000a080b7c24 */ /* 0x008fe4000f8e02ff */
[C---:B------:R-:W-:Y:S02]  /*0110*/  IMAD R7, R0.reuse, UR9, R7 ;  /* 0x0000000900077c24 */ /* 0x040fe4000f8e0207 */
[C---:B------:R-:W-:Y:S02]  /*0120*/  IMAD R11, R0.reuse, UR11, R11 ;  /* 0x0000000b000b7c24 */ /* 0x040fe4000f8e020b */
[----:B----4-:R-:W-:Y:S01]  /*0130*/  IMAD.WIDE.U32 R4, R0, UR10, R4 ;  /* 0x0000000a00047c25 */ /* 0x010fe2000f8e0004 */
[----:B------:R-:W-:-:S04]  /*0140*/  IADD3 R3, PT, PT, R3, R7, RZ ;  /* 0x0000000703037210 */ /* 0x000fc80007ffe0ff */
[----:B------:R-:W-:-:S03]  /*0150*/  IADD3 R5, PT, PT, R5, R11, RZ ;  /* 0x0000000b05057210 */ /* 0x000fc60007ffe0ff */
[----:B------:R-:W-:-:S04]  /*0160*/  IMAD.WIDE R4, R0, 0x4, R4 ;  /* 0x0000000400047825 */ /* 0x000fc800078e0204 */
[----:B--2---:R-:W-:Y:S01]  /*0170*/  IMAD R9, R9, UR6, R6 ;  /* 0x0000000609097c24 */ /* 0x004fe2000f8e0206 */
[----:B------:R-:W1:Y:S01]  /*0180*/  LDCU.64 UR6, c[0x0][0x3a8] ;  /* 0x00007500ff0677ac */ /* 0x000e620008000a00 */
[----:B0-----:R-:W2:Y:S01]  /*0190*/  LDG.E R5, desc[UR4][R4.64] ;  /* 0x0000000404057981 */ /* 0x001ea2000c1e1900 */
[----:B------:R-:W0:Y:S01]  /*01a0*/  LDC.64 R6, c[0x0][0x3a0] ;  /* 0x0000e800ff067b82 */ /* 0x000e220000000a00 */
[----:B------:R-:W-:-:S06]  /*01b0*/  IMAD.WIDE.U32 R2, R9, 0x4, R2 ;  /* 0x0000000409027825 */ /* 0x000fcc00078e0002 */
[----:B------:R-:W2:Y:S01]  /*01c0*/  LDG.E R2, desc[UR4][R2.64] ;  /* 0x0000000402027981 */ /* 0x000ea2000c1e1900 */
[----:B-1----:R-:W-:-:S04]  /*01d0*/  IMAD R11, R8, UR6, RZ ;  /* 0x00000006080b7c24 */ /* 0x002fc8000f8e02ff */
[C---:B------:R-:W-:Y:S02]  /*01e0*/  IMAD R11, R0.reuse, UR7, R11 ;  /* 0x00000007000b7c24 */ /* 0x040fe4000f8e020b */
[----:B0-----:R-:W-:-:S05]  /*01f0*/  IMAD.WIDE.U32 R6, R0, UR6, R6 ;  /* 0x0000000600067c25 */ /* 0x001fca000f8e0006 */
[----:B------:R-:W-:-:S03]  /*0200*/  IADD3 R7, PT, PT, R7, R11, RZ ;  /* 0x0000000b07077210 */ /* 0x000fc60007ffe0ff */
[----:B------:R-:W-:-:S04]  /*0210*/  IMAD.WIDE.U32 R6, R9, 0x4, R6 ;  /* 0x0000000409067825 */ /* 0x000fc800078e0006 */
[----:B--2---:R-:W-:-:S05]  /*0220*/  FMUL R9, R2, R5 ;  /* 0x0000000502097220 */ /* 0x004fca0000400000 */
[----:B------:R-:W-:Y:S01]  /*0230*/  STG.E desc[UR4][R6.64], R9 ;  /* 0x0000000906007986 */ /* 0x000fe2000c101904 */
[----:B------:R-:W-:Y:S05]  /*0240*/  EXIT ;  /* 0x000000000000794d */ /* 0x000fea0003800000 */
.L_x_15:
        /* <DEDUP_REMOVED lines=11> */
.L_x_28:


//--------------------- .text._Z7matDiffPfmS_mS_m --------------------------
	.section	.text._Z7matDiffPfmS_mS_m,"ax",@progbits
	.align	128
        .global         _Z7matDiffPfmS_mS_m
        .type           _Z7matDiffPfmS_mS_m,@function
        .size           _Z7matDiffPfmS_mS_m,(.L_x_29 - _Z7matDiffPfmS_mS_m)
        .other          _Z7matDiffPfmS_mS_m,@"STO_CUDA_ENTRY STV_DEFAULT"
_Z7matDiffPfmS_mS_m:
.text._Z7matDiffPfmS_mS_m:
        /* <DEDUP_REMOVED lines=21> */
[----:B------:R-:W-:Y:S01]  /*0150*/  IADD3 R5, PT, PT, R5, R11, RZ ;  /* 0x0000000b05057210 */ /* 0x000fe20007ffe0ff */
[----:B--2---:R-:W-:Y:S01]  /*0160*/  IMAD R9, R9, UR6, R6 ;  /* 0x0000000609097c24 */ /* 0x004fe2000f8e0206 */
[----:B------:R-:W1:Y:S01]  /*0170*/  LDCU.64 UR6, c[0x0][0x3a8] ;  /* 0x00007500ff0677ac */ /* 0x000e620008000a00 */
[----:B------:R-:W2:Y:S02]  /*0180*/  LDC.64 R6, c[0x0][0x3a0] ;  /* 0x0000e800ff067b82 */ /* 0x000ea40000000a00 */
[----:B------:R-:W-:-:S04]  /*0190*/  IMAD.WIDE.U32 R2, R9, 0x4, R2 ;  /* 0x0000000409027825 */ /* 0x000fc800078e0002 */
[----:B------:R-:W-:Y:S02]  /*01a0*/  IMAD.WIDE.U32 R4, R9, 0x4, R4 ;  /* 0x0000000409047825 */ /* 0x000fe400078e0004 */
[----:B0-----:R-:W3:Y:S04]  /*01b0*/  LDG.E R2, desc[UR4][R2.64] ;  /* 0x0000000402027981 */ /* 0x001ee8000c1e1900 */
[----:B------:R-:W3:Y:S01]  /*01c0*/  LDG.E R5, desc[UR4][R4.64] ;  /* 0x0000000404057981 */ /* 0x000ee2000c1e1900 */
[----:B-1----:R-:W-:-:S04]  /*01d0*/  IMAD R11, R8, UR6, RZ ;  /* 0x00000006080b7c24 */ /* 0x002fc8000f8e02ff */
[C---:B------:R-:W-:Y:S02]  /*01e0*/  IMAD R11, R0.reuse, UR7, R11 ;  /* 0x00000007000b7c24 */ /* 0x040fe4000f8e020b */
[----:B--2---:R-:W-:-:S05]  /*01f0*/  IMAD.WIDE.U32 R6, R0, UR6, R6 ;  /* 0x0000000600067c25 */ /* 0x004fca000f8e0006 */
[----:B------:R-:W-:-:S03]  /*0200*/  IADD3 R7, PT, PT, R7, R11, RZ ;  /* 0x0000000b07077210 */ /* 0x000fc60007ffe0ff */
[----:B------:R-:W-:-:S04]  /*0210*/  IMAD.WIDE.U32 R6, R9, 0x4, R6 ;  /* 0x0000000409067825 */ /* 0x000fc800078e0006 */
[----:B---3--:R-:W-:-:S05]  /*0220*/  FADD R9, R2, -R5 ;  /* 0x8000000502097221 */ /* 0x008fca0000000000 */
[----:B------:R-:W-:Y:S01]  /*0230*/  STG.E desc[UR4][R6.64], R9 ;  /* 0x0000000906007986 */ /* 0x000fe2000c101904 */
[----:B------:R-:W-:Y:S05]  /*0240*/  EXIT ;  /* 0x000000000000794d */ /* 0x000fea0003800000 */
.L_x_16:
        /* <DEDUP_REMOVED lines=11> */
.L_x_29:


//--------------------- .text._Z7matMultPfmS_mS_mm --------------------------
	.section	.text._Z7matMultPfmS_mS_mm,"ax",@progbits
	.align	128
        .global         _Z7matMultPfmS_mS_mm
        .type           _Z7matMultPfmS_mS_mm,@function
        .size           _Z7matMultPfmS_mS_mm,(.L_x_30 - _Z7matMultPfmS_mS_mm)
        .other          _Z7matMultPfmS_mS_mm,@"STO_CUDA_ENTRY STV_DEFAULT"
_Z7matMultPfmS_mS_mm:
.text._Z7matMultPfmS_mS_mm:
[----:B------:R-:W-:Y:S08]  /*0000*/  LDC R1, c[0x0][0x37c] ;  /* 0x0000df00ff017b82 */ /* 0x000ff00000000800 */
[----:B------:R-:W0:Y:S01]  /*0010*/  S2UR UR4, SR_CTAID.Y ;  /* 0x00000000000479c3 */ /* 0x000e220000002600 */
[----:B------:R-:W1:Y:S01]  /*0020*/  S2R R17, SR_TID.Y ;  /* 0x0000000000117919 */ /* 0x000e620000002200 */
[----:B------:R-:W2:Y:S01]  /*0030*/  LDCU.64 UR12, c[0x0][0x388] ;  /* 0x00007100ff0c77ac */ /* 0x000ea20008000a00 */
[----:B------:R-:W-:Y:S01]  /*0040*/  HFMA2 R15, -RZ, RZ, 0, 0 ;  /* 0x00000000ff0f7431 */ /* 0x000fe200000001ff */
[----:B------:R-:W3:Y:S01]  /*0050*/  S2R R16, SR_TID.X ;  /* 0x0000000000107919 */ /* 0x000ee20000002100 */
[----:B------:R-:W4:Y:S03]  /*0060*/  LDCU.64 UR10, c[0x0][0x358] ;  /* 0x00006b00ff0a77ac */ /* 0x000f260008000a00 */
[----:B------:R-:W0:Y:S08]  /*0070*/  LDC R9, c[0x0][0x3b0] ;  /* 0x0000ec00ff097b82 */ /* 0x000e300000000800 */
[----:B------:R-:W5:Y:S08]  /*0080*/  S2UR UR7, SR_CTAID.X ;  /* 0x00000000000779c3 */ /* 0x000f700000002500 */
[----:B------:R-:W2:Y:S08]  /*0090*/  LDC.64 R12, c[0x0][0x398] ;  /* 0x0000e600ff0c7b82 */ /* 0x000eb00000000a00 */
[----:B------:R-:W4:Y:S01]  /*00a0*/  LDC.64 R4, c[0x0][0x390] ;  /* 0x0000e400ff047b82 */ /* 0x000f220000000a00 */
[----:B0-----:R-:W-:Y:S01]  /*00b0*/  IMAD R0, R9, UR4, RZ ;  /* 0x0000000409007c24 */ /* 0x001fe2000f8e02ff */
[----:B------:R-:W-:-:S04]  /*00c0*/  USHF.L.U32 UR4, UR4, 0x2, URZ ;  /* 0x0000000204047899 */ /* 0x000fc800080006ff */
[----:B------:R-:W-:Y:S02]  /*00d0*/  SHF.L.U32 R20, R0, 0x2, RZ ;  /* 0x0000000200147819 */ /* 0x000fe400000006ff */
[----:B------:R-:W0:Y:S01]  /*00e0*/  LDC.64 R6, c[0x0][0x380] ;  /* 0x0000e000ff067b82 */ /* 0x000e220000000a00 */
[----:B-----5:R-:W-:Y:S01]  /*00f0*/  UIMAD.WIDE.U32 UR8, UR7, 0x10, URZ ;  /* 0x00000010070878a5 */ /* 0x020fe2000f8e00ff */
[C---:B------:R-:W-:Y:S02]  /*0100*/  IADD3 R23, PT, PT, R20.reuse, -0x1, R9 ;  /* 0xffffffff14177810 */ /* 0x040fe40007ffe009 */
[C---:B-1----:R-:W-:Y:S02]  /*0110*/  IADD3 R21, PT, PT, R17.reuse, UR4, RZ ;  /* 0x0000000411157c10 */ /* 0x042fe4000fffe0ff */
[----:B------:R-:W-:Y:S01]  /*0120*/  ISETP.GT.AND P0, PT, R20, R23, PT ;  /* 0x000000171400720c */ /* 0x000fe20003f04270 */
[----:B--2---:R-:W-:-:S03]  /*0130*/  IMAD.WIDE.U32 R2, R17, R12, UR8 ;  /* 0x0000000811027e25 */ /* 0x004fc6000f8e000c */
[----:B----4-:R-:W-:Y:S01]  /*0140*/  IADD3 R4, P1, PT, R2, R4, RZ ;  /* 0x0000000402047210 */ /* 0x010fe20007f3e0ff */
[----:B------:R-:W-:-:S04]  /*0150*/  IMAD R2, R17, R13, R3 ;  /* 0x0000000d11027224 */ /* 0x000fc800078e0203 */
[----:B------:R-:W-:Y:S02]  /*0160*/  IMAD.X R5, R2, 0x1, R5, P1 ;  /* 0x0000000102057824 */ /* 0x000fe400008e0605 */
[----:B0-----:R-:W-:Y:S02]  /*0170*/  IMAD.WIDE.U32 R6, R21, UR12, R6 ;  /* 0x0000000c15067c25 */ /* 0x001fe4000f8e0006 */
[----:B---3--:R-:W-:Y:S05]  /*0180*/  @P0 BRA `(.L_x_17) ;  /* 0x0000000800080947 */ /* 0x008fea0003800000 */
[----:B------:R-:W0:Y:S01]  /*0190*/  S2UR UR6, SR_CgaCtaId ;  /* 0x00000000000679c3 */ /* 0x000e220000008800 */
[----:B------:R-:W-:Y:S01]  /*01a0*/  IMAD R3, R9, UR4, R9 ;  /* 0x0000000409037c24 */ /* 0x000fe2000f8e0209 */
[----:B------:R-:W-:Y:S01]  /*01b0*/  LOP3.LUT R0, RZ, R20, RZ, 0x33, !PT ;  /* 0x00000014ff007212 */ /* 0x000fe200078e33ff */
[----:B------:R-:W-:Y:S01]  /*01c0*/  UMOV UR4, 0x400 ;  /* 0x0000040000047882 */ /* 0x000fe20000000000 */
[----:B------:R-:W-:Y:S01]  /*01d0*/  IMAD R7, R21, UR13, R7 ;  /* 0x0000000d15077c24 */ /* 0x000fe2000f8e0207 */
[----:B------:R-:W-:Y:S01]  /*01e0*/  UIADD3 UR5, UPT, UPT, UR4, 0x40, URZ ;  /* 0x0000004004057890 */ /* 0x000fe2000fffe0ff */
[----:B------:R-:W-:Y:S01]  /*01f0*/  VIADDMNMX R3, R20, 0x4, R3, !PT ;  /* 0x0000000414037846 */ /* 0x000fe20007800103 */
[----:B------:R-:W-:-:S04]  /*0200*/  IMAD.MOV.U32 R15, RZ, RZ, RZ ;  /* 0x000000ffff0f7224 */ /* 0x000fc800078e00ff */
[----:B------:R-:W-:Y:S01]  /*0210*/  IMAD.IADD R8, R3, 0x1, R0 ;  /* 0x0000000103087824 */ /* 0x000fe200078e0200 */
[----:B------:R-:W-:-:S04]  /*0220*/  SHF.L.U64.HI R3, R12, 0x2, R13 ;  /* 0x000000020c037819 */ /* 0x000fc8000001020d */
[C---:B------:R-:W-:Y:S02]  /*0230*/  LOP3.LUT R0, R8.reuse, 0xc, RZ, 0xc0, !PT ;  /* 0x0000000c08007812 */ /* 0x040fe400078ec0ff */
[----:B------:R-:W-:Y:S02]  /*0240*/  ISETP.GE.U32.AND P0, PT, R8, 0xc, PT ;  /* 0x0000000c0800780c */ /* 0x000fe40003f06070 */
[----:B------:R-:W-:Y:S02]  /*0250*/  ISETP.NE.AND P1, PT, R0, 0xc, PT ;  /* 0x0000000c0000780c */ /* 0x000fe40003f25270 */
[----:B------:R-:W-:Y:S01]  /*0260*/  SHF.L.U32 R0, R12, 0x2, RZ ;  /* 0x000000020c007819 */ /* 0x000fe200000006ff */
[----:B0-----:R-:W-:Y:S02]  /*0270*/  ULEA UR4, UR6, UR4, 0x18 ;  /* 0x0000000406047291 */ /* 0x001fe4000f8ec0ff */
[----:B------:R-:W-:-:S04]  /*0280*/  ULEA UR5, UR6, UR5, 0x18 ;  /* 0x0000000506057291 */ /* 0x000fc8000f8ec0ff */
[C---:B------:R-:W-:Y:S02]  /*0290*/  LEA R19, R17.reuse, UR4, 0x4 ;  /* 0x0000000411137c11 */ /* 0x040fe4000f8e20ff */
[C---:B------:R-:W-:Y:S02]  /*02a0*/  LEA R2, R16.reuse, UR5, 0x2 ;  /* 0x0000000510027c11 */ /* 0x040fe4000f8e10ff */
[----:B------:R-:W-:Y:S02]  /*02b0*/  LEA R18, R16, R19, 0x2 ;  /* 0x0000001310127211 */ /* 0x000fe400078e10ff */
[----:B------:R-:W-:Y:S01]  /*02c0*/  LEA R17, R17, R2, 0x4 ;  /* 0x0000000211117211 */ /* 0x000fe200078e20ff */
[----:B------:R-:W-:Y:S06]  /*02d0*/  @!P1 BRA `(.L_x_18) ;  /* 0x0000000000749947 */ /* 0x000fec0003800000 */
[----:B------:R-:W-:Y:S01]  /*02e0*/  LEA.HI R8, R8, 0x1, RZ, 0x1e ;  /* 0x0000000108087811 */ /* 0x000fe200078ff0ff */
[----:B------:R-:W-:-:S03]  /*02f0*/  IMAD.MOV.U32 R15, RZ, RZ, RZ ;  /* 0x000000ffff0f7224 */ /* 0x000fc600078e00ff */
[----:B------:R-:W-:-:S04]  /*0300*/  LOP3.LUT R8, R8, 0x3, RZ, 0xc0, !PT ;  /* 0x0000000308087812 */ /* 0x000fc800078ec0ff */
[----:B------:R-:W-:-:S07]  /*0310*/  IADD3 R14, PT, PT, -R8, RZ, RZ ;  /* 0x000000ff080e7210 */ /* 0x000fce0007ffe1ff */
.L_x_19:
[----:B------:R-:W-:-:S04]  /*0320*/  IMAD.WIDE.U32 R24, R16, 0x4, R6 ;  /* 0x0000000410187825 */ /* 0x000fc800078e0006 */
[----:B------:R-:W-:Y:S02]  /*0330*/  IMAD.WIDE.U32 R26, R16, 0x4, R4 ;  /* 0x00000004101a7825 */ /* 0x000fe400078e0004 */
[----:B------:R-:W2:Y:S04]  /*0340*/  LDG.E R25, desc[UR10][R24.64] ;  /* 0x0000000a18197981 */ /* 0x000ea8000c1e1900 */
[----:B------:R-:W3:Y:S01]  /*0350*/  LDG.E R26, desc[UR10][R26.64] ;  /* 0x0000000a1a1a7981 */ /* 0x000ee2000c1e1900 */
[----:B------:R-:W-:Y:S01]  /*0360*/  IADD3 R14, PT, PT, R14, 0x1, RZ ;  /* 0x000000010e0e7810 */ /* 0x000fe20007ffe0ff */
[----:B------:R-:W-:Y:S01]  /*0370*/  VIADD R20, R20, 0x4 ;  /* 0x0000000414147836 */ /* 0x000fe20000000000 */
[----:B------:R-:W-:Y:S02]  /*0380*/  IADD3 R6, P3, PT, R6, 0x10, RZ ;  /* 0x0000001006067810 */ /* 0x000fe40007f7e0ff */
[----:B------:R-:W-:-:S02]  /*0390*/  ISETP.NE.AND P1, PT, R14, RZ, PT ;  /* 0x000000ff0e00720c */ /* 0x000fc40003f25270 */
[----:B------:R-:W-:Y:S02]  /*03a0*/  IADD3 R4, P2, PT, R4, R0, RZ ;  /* 0x0000000004047210 */ /* 0x000fe40007f5e0ff */
[----:B------:R-:W-:Y:S02]  /*03b0*/  IADD3.X R7, PT, PT, RZ, R7, RZ, P3, !PT ;  /* 0x00000007ff077210 */ /* 0x000fe40001ffe4ff */
[----:B------:R-:W-:Y:S01]  /*03c0*/  IADD3.X R5, PT, PT, R5, R3, RZ, P2, !PT ;  /* 0x0000000305057210 */ /* 0x000fe200017fe4ff */
[----:B--2---:R-:W-:Y:S04]  /*03d0*/  STS [R18], R25 ;  /* 0x0000001912007388 */ /* 0x004fe80000000800 */
[----:B---3--:R-:W-:Y:S01]  /*03e0*/  STS [R17], R26 ;  /* 0x0000001a11007388 */ /* 0x008fe20000000800 */
[----:B------:R-:W-:Y:S06]  /*03f0*/  BAR.SYNC.DEFER_BLOCKING 0x0 ;  /* 0x0000000000007b1d */ /* 0x000fec0000010000 */
[----:B------:R-:W-:Y:S04]  /*0400*/  LDS R22, [R2] ;  /* 0x0000000002167984 */ /* 0x000fe80000000800 */
[----:B------:R-:W0:Y:S04]  /*0410*/  LDS.128 R8, [R19] ;  /* 0x0000000013087984 */ /* 0x000e280000000c00 */
[----:B------:R-:W1:Y:S04]  /*0420*/  LDS R29, [R2+0x10] ;  /* 0x00001000021d7984 */ /* 0x000e680000000800 */
[----:B------:R-:W2:Y:S04]  /*0430*/  LDS R28, [R2+0x20] ;  /* 0x00002000021c7984 */ /* 0x000ea80000000800 */
[----:B------:R-:W3:Y:S01]  /*0440*/  LDS R27, [R2+0x30] ;  /* 0x00003000021b7984 */ /* 0x000ee20000000800 */
[----:B0-----:R-:W-:-:S04]  /*0450*/  FFMA R8, R8, R22, R15 ;  /* 0x0000001608087223 */ /* 0x001fc8000000000f */
[----:B-1----:R-:W-:-:S04]  /*0460*/  FFMA R9, R29, R9, R8 ;  /* 0x000000091d097223 */ /* 0x002fc80000000008 */
[----:B--2---:R-:W-:-:S04]  /*0470*/  FFMA R10, R28, R10, R9 ;  /* 0x0000000a1c0a7223 */ /* 0x004fc80000000009 */
[----:B---3--:R-:W-:Y:S01]  /*0480*/  FFMA R15, R27, R11, R10 ;  /* 0x0000000b1b0f7223 */ /* 0x008fe2000000000a */
[----:B------:R-:W-:Y:S06]  /*0490*/  BAR.SYNC.DEFER_BLOCKING 0x0 ;  /* 0x0000000000007b1d */ /* 0x000fec0000010000 */
[----:B------:R-:W-:Y:S05]  /*04a0*/  @P1 BRA `(.L_x_19) ;  /* 0xfffffffc009c1947 */ /* 0x000fea000383ffff */
.L_x_18:
[----:B------:R-:W-:Y:S05]  /*04b0*/  @!P0 BRA `(.L_x_17) ;  /* 0x00000004003c8947 */ /* 0x000fea0003800000 */
[C---:B------:R-:W-:Y:S01]  /*04c0*/  IMAD.SHL.U32 R25, R12.reuse, 0x8, RZ ;  /* 0x000000080c197824 */ /* 0x040fe200078e00ff */
[----:B------:R-:W-:-:S04]  /*04d0*/  SHF.L.U64.HI R12, R12, 0x3, R13 ;  /* 0x000000030c0c7819 */ /* 0x000fc8000001020d */
[----:B------:R-:W-:-:S04]  /*04e0*/  IADD3 R25, P0, PT, R25, R25, RZ ;  /* 0x0000001919197210 */ /* 0x000fc80007f1e0ff */
[----:B------:R-:W-:-:S09]  /*04f0*/  IADD3.X R22, PT, PT, R12, R12, RZ, P0, !PT ;  /* 0x0000000c0c167210 */ /* 0x000fd200007fe4ff */
.L_x_20:
[----:B------:R-:W-:-:S04]  /*0500*/  IMAD.WIDE.U32 R26, R16, 0x4, R6 ;  /* 0x00000004101a7825 */ /* 0x000fc800078e0006 */
[----:B------:R-:W-:Y:S01]  /*0510*/  IMAD.WIDE.U32 R12, R16, 0x4, R4 ;  /* 0x00000004100c7825 */ /* 0x000fe200078e0004 */
[----:B------:R-:W2:Y:S04]  /*0520*/  LDG.E R29, desc[UR10][R26.64] ;  /* 0x0000000a1a1d7981 */ /* 0x000ea8000c1e1900 */
[----:B------:R-:W3:Y:S04]  /*0530*/  LDG.E R24, desc[UR10][R12.64] ;  /* 0x0000000a0c187981 */ /* 0x000ee8000c1e1900 */
[----:B--2---:R-:W-:Y:S04]  /*0540*/  STS [R18], R29 ;  /* 0x0000001d12007388 */ /* 0x004fe80000000800 */
[----:B---3--:R-:W-:Y:S01]  /*0550*/  STS [R17], R24 ;  /* 0x0000001811007388 */ /* 0x008fe20000000800 */
[----:B------:R-:W-:Y:S06]  /*0560*/  BAR.SYNC.DEFER_BLOCKING 0x0 ;  /* 0x0000000000007b1d */ /* 0x000fec0000010000 */
[----:B------:R-:W-:Y:S04]  /*0570*/  LDS R14, [R2] ;  /* 0x00000000020e7984 */ /* 0x000fe80000000800 */
[----:B------:R-:W0:Y:S04]  /*0580*/  LDS.128 R8, [R19] ;  /* 0x0000000013087984 */ /* 0x000e280000000c00 */
[----:B------:R-:W-:Y:S01]  /*0590*/  LDS R28, [R2+0x20] ;  /* 0x00002000021c7984 */ /* 0x000fe20000000800 */
[----:B0-----:R-:W-:Y:S01]  /*05a0*/  FFMA R8, R8, R14, R15 ;  /* 0x0000000e08087223 */ /* 0x001fe2000000000f */
[----:B------:R-:W-:-:S02]  /*05b0*/  IADD3 R14, P0, PT, R12, R0, RZ ;  /* 0x000000000c0e7210 */ /* 0x000fc40007f1e0ff */
[----:B------:R-:W0:Y:S02]  /*05c0*/  LDS R15, [R2+0x10] ;  /* 0x00001000020f7984 */ /* 0x000e240000000800 */
[----:B0-----:R-:W-:Y:S01]  /*05d0*/  FFMA R9, R15, R9, R8 ;  /* 0x000000090f097223 */ /* 0x001fe20000000008 */
[----:B------:R-:W-:-:S03]  /*05e0*/  IADD3.X R15, PT, PT, R13, R3, RZ, P0, !PT ;  /* 0x000000030d0f7210 */ /* 0x000fc600007fe4ff */
[----:B------:R-:W-:Y:S02]  /*05f0*/  FFMA R10, R28, R10, R9 ;  /* 0x0000000a1c0a7223 */ /* 0x000fe40000000009 */
[----:B------:R-:W0:Y:S01]  /*0600*/  LDS R9, [R2+0x30] ;  /* 0x0000300002097984 */ /* 0x000e220000000800 */
[----:B------:R-:W-:Y:S06]  /*0610*/  BAR.SYNC.DEFER_BLOCKING 0x0 ;  /* 0x0000000000007b1d */ /* 0x000fec0000010000 */
[----:B------:R-:W2:Y:S04]  /*0620*/  LDG.E R29, desc[UR10][R26.64+0x10] ;  /* 0x0000100a1a1d7981 */ /* 0x000ea8000c1e1900 */
[----:B------:R-:W3:Y:S01]  /*0630*/  LDG.E R24, desc[UR10][R14.64] ;  /* 0x0000000a0e187981 */ /* 0x000ee2000c1e1900 */
[----:B0-----:R-:W-:-:S03]  /*0640*/  FFMA R13, R9, R11, R10 ;  /* 0x0000000b090d7223 */ /* 0x001fc6000000000a */
[----:B--2---:R-:W-:Y:S04]  /*0650*/  STS [R18], R29 ;  /* 0x0000001d12007388 */ /* 0x004fe80000000800 */
[----:B---3--:R-:W-:Y:S01]  /*0660*/  STS [R17], R24 ;  /* 0x0000001811007388 */ /* 0x008fe20000000800 */
[----:B------:R-:W-:Y:S06]  /*0670*/  BAR.SYNC.DEFER_BLOCKING 0x0 ;  /* 0x0000000000007b1d */ /* 0x000fec0000010000 */
[----:B------:R-:W-:Y:S04]  /*0680*/  LDS R12, [R2] ;  /* 0x00000000020c7984 */ /* 0x000fe80000000800 */
[----:B------:R-:W0:Y:S04]  /*0690*/  LDS.128 R8, [R19] ;  /* 0x0000000013087984 */ /* 0x000e280000000c00 */
[----:B------:R-:W-:Y:S01]  /*06a0*/  LDS R28, [R2+0x20] ;  /* 0x00002000021c7984 */ /* 0x000fe20000000800 */
[----:B0-----:R-:W-:-:S03]  /*06b0*/  FFMA R8, R8, R12, R13 ;  /* 0x0000000c08087223 */ /* 0x001fc6000000000d */
[----:B------:R-:W0:Y:S01]  /*06c0*/  LDS R13, [R2+0x10] ;  /* 0x00001000020d7984 */ /* 0x000e220000000800 */
[----:B------:R-:W-:Y:S01]  /*06d0*/  IADD3 R12, P0, PT, R14, R0, RZ ;  /* 0x000000000e0c7210 */ /* 0x000fe20007f1e0ff */
[----:B0-----:R-:W-:-:S04]  /*06e0*/  FFMA R9, R13, R9, R8 ;  /* 0x000000090d097223 */ /* 0x001fc80000000008 */
[----:B------:R-:W-:Y:S02]  /*06f0*/  FFMA R10, R28, R10, R9 ;  /* 0x0000000a1c0a7223 */ /* 0x000fe40000000009 */
[----:B------:R-:W0:Y:S01]  /*0700*/  LDS R9, [R2+0x30] ;  /* 0x0000300002097984 */ /* 0x000e220000000800 */
[----:B------:R-:W-:Y:S01]  /*0710*/  BAR.SYNC.DEFER_BLOCKING 0x0 ;  /* 0x0000000000007b1d */ /* 0x000fe20000010000 */
[----:B------:R-:W-:-:S05]  /*0720*/  IMAD.X R13, R15, 0x1, R3, P0 ;  /* 0x000000010f0d7824 */ /* 0x000fca00000e0603 */
        /* <DEDUP_REMOVED lines=8> */
[----:B------:R-:W1:Y:S04]  /*07b0*/  LDS R29, [R2+0x10] ;  /* 0x00001000021d7984 */ /* 0x000e680000000800 */
[----:B------:R-:W-:Y:S01]  /*07c0*/  LDS R24, [R2+0x30] ;  /* 0x0000300002187984 */ /* 0x000fe20000000800 */
[----:B0-----:R-:W-:-:S04]  /*07d0*/  FFMA R28, R8, R28, R15 ;  /* 0x0000001c081c7223 */ /* 0x001fc8000000000f */
[----:B-1----:R-:W-:Y:S02]  /*07e0*/  FFMA R29, R29, R9, R28 ;  /* 0x000000091d1d7223 */ /* 0x002fe4000000001c */
[----:B------:R-:W0:Y:S01]  /*07f0*/  LDS R28, [R2+0x20] ;  /* 0x00002000021c7984 */ /* 0x000e220000000800 */
[----:B------:R-:W-:Y:S01]  /*0800*/  BAR.SYNC.DEFER_BLOCKING 0x0 ;  /* 0x0000000000007b1d */ /* 0x000fe20000010000 */
[----:B------:R-:W-:-:S04]  /*0810*/  IADD3 R8, P0, PT, R12, R0, RZ ;  /* 0x000000000c087210 */ /* 0x000fc80007f1e0ff */
[----:B------:R-:W-:Y:S01]  /*0820*/  IADD3.X R9, PT, PT, R13, R3, RZ, P0, !PT ;  /* 0x000000030d097210 */ /* 0x000fe200007fe4ff */
[----:B------:R-:W2:Y:S04]  /*0830*/  LDG.E R27, desc[UR10][R26.64+0x30] ;  /* 0x0000300a1a1b7981 */ /* 0x000ea8000c1e1900 */
[----:B------:R-:W3:Y:S01]  /*0840*/  LDG.E R8, desc[UR10][R8.64] ;  /* 0x0000000a08087981 */ /* 0x000ee2000c1e1900 */
[----:B0-----:R-:W-:-:S04]  /*0850*/  FFMA R10, R28, R10, R29 ;  /* 0x0000000a1c0a7223 */ /* 0x001fc8000000001d */
[----:B------:R-:W-:Y:S01]  /*0860*/  FFMA R11, R24, R11, R10 ;  /* 0x0000000b180b7223 */ /* 0x000fe2000000000a */
[----:B------:R-:W-:-:S04]  /*0870*/  IADD3 R20, PT, PT, R20, 0x10, RZ ;  /* 0x0000001014147810 */ /* 0x000fc80007ffe0ff */
[----:B------:R-:W-:Y:S02]  /*0880*/  ISETP.GT.AND P0, PT, R20, R23, PT ;  /* 0x000000171400720c */ /* 0x000fe40003f04270 */
[----:B------:R-:W-:Y:S02]  /*0890*/  IADD3 R4, P1, PT, R4, R25, RZ ;  /* 0x0000001904047210 */ /* 0x000fe40007f3e0ff */
[----:B------:R-:W-:-:S03]  /*08a0*/  IADD3 R6, P2, PT, R6, 0x40, RZ ;  /* 0x0000004006067810 */ /* 0x000fc60007f5e0ff */
[----:B------:R-:W-:Y:S01]  /*08b0*/  IMAD.X R5, R5, 0x1, R22, P1 ;  /* 0x0000000105057824 */ /* 0x000fe200008e0616 */
[----:B------:R-:W-:Y:S01]  /*08c0*/  IADD3.X R7, PT, PT, RZ, R7, RZ, P2, !PT ;  /* 0x00000007ff077210 */ /* 0x000fe200017fe4ff */
        /* <DEDUP_REMOVED lines=13> */
[----:B------:R-:W-:Y:S05]  /*09a0*/  @!P0 BRA `(.L_x_20) ;  /* 0xfffffff800d48947 */ /* 0x000fea000383ffff */
.L_x_17:
[----:B------:R-:W0:Y:S01]  /*09b0*/  LDC.64 R4, c[0x0][0x3a8] ;  /* 0x0000ea00ff047b82 */ /* 0x000e220000000a00 */
[----:B------:R-:W-:-:S04]  /*09c0*/  USHF.L.U32 UR4, UR7, 0x2, URZ ;  /* 0x0000000207047899 */ /* 0x000fc800080006ff */
[----:B------:R-:W-:-:S03]  /*09d0*/  UIMAD.WIDE.U32 UR4, UR4, 0x4, URZ ;  /* 0x00000004040478a5 */ /* 0x000fc6000f8e00ff */
[----:B------:R-:W1:Y:S03]  /*09e0*/  LDC.64 R6, c[0x0][0x3a0] ;  /* 0x0000e800ff067b82 */ /* 0x000e660000000a00 */
[----:B0-----:R-:W-:-:S04]  /*09f0*/  IMAD.WIDE.U32 R2, R21, R4, UR4 ;  /* 0x0000000415027e25 */ /* 0x001fc8000f8e0004 */
[----:B------:R-:W-:Y:S01]  /*0a00*/  IMAD R0, R21, R5, R3 ;  /* 0x0000000515007224 */ /* 0x000fe200078e0203 */
[----:B-1----:R-:W-:-:S04]  /*0a10*/  IADD3 R2, P0, PT, R2, R6, RZ ;  /* 0x0000000602027210 */ /* 0x002fc80007f1e0ff */
[----:B------:R-:W-:-:S03]  /*0a20*/  IADD3.X R3, PT, PT, R0, R7, RZ, P0, !PT ;  /* 0x0000000700037210 */ /* 0x000fc600007fe4ff */
[----:B------:R-:W-:-:S05]  /*0a30*/  IMAD.WIDE.U32 R16, R16, 0x4, R2 ;  /* 0x0000000410107825 */ /* 0x000fca00078e0002 */
[----:B------:R-:W-:Y:S01]  /*0a40*/  STG.E desc[UR10][R16.64], R15 ;  /* 0x0000000f10007986 */ /* 0x000fe2000c10190a */
[----:B------:R-:W-:Y:S05]  /*0a50*/  EXIT ;  /* 0x000000000000794d */ /* 0x000fea0003800000 */
.L_x_21:
        /* <DEDUP_REMOVED lines=10> */
.L_x_30:


//--------------------- .text._Z10fillRandomPfim  --------------------------
	.section	.text._Z10fillRandomPfim,"ax",@progbits
	.align	128
        .global         _Z10fillRandomPfim
        .type           _Z10fillRandomPfim,@function
        .size           _Z10fillRandomPfim,(.L_x_31 - _Z10fillRandomPfim)
        .other          _Z10fillRandomPfim,@"STO_CUDA_ENTRY STV_DEFAULT"
_Z10fillRandomPfim:
.text._Z10fillRandomPfim:
        /* <DEDUP_REMOVED lines=10> */
[----:B------:R-:W-:-:S05]  /*00a0*/  SHF.R.S32.HI R0, RZ, 0x1f, R7 ;  /* 0x0000001fff007819 */ /* 0x000fca0000011407 */
[----:B-1----:R-:W-:Y:S02]  /*00b0*/  IMAD R0, R0, UR6, RZ ;  /* 0x0000000600007c24 */ /* 0x002fe4000f8e02ff */
[----:B--2---:R-:W-:Y:S01]  /*00c0*/  IMAD R4, R4, UR5, R5 ;  /* 0x0000000504047c24 */ /* 0x004fe2000f8e0205 */
[----:B------:R-:W0:Y:S01]  /*00d0*/  LDCU.64 UR4, c[0x0][0x358] ;  /* 0x00006b00ff0477ac */ /* 0x000e220008000a00 */
[----:B------:R-:W-:-:S03]  /*00e0*/  IMAD R5, R7, UR7, R0 ;  /* 0x0000000707057c24 */ /* 0x000fc6000f8e0200 */
[----:B------:R-:W-:Y:S01]  /*00f0*/  IADD3 R0, PT, PT, R4, 0x1, R7 ;  /* 0x0000000104007810 */ /* 0x000fe20007ffe007 */
[----:B---3--:R-:W-:-:S03]  /*0100*/  IMAD.WIDE.U32 R2, R7, UR6, R2 ;  /* 0x0000000607027c25 */ /* 0x008fc6000f8e0002 */
[----:B------:R-:W-:Y:S02]  /*0110*/  I2FP.F32.S32 R9, R0 ;  /* 0x0000000000097245 */ /* 0x000fe40000201400 */
[----:B------:R-:W-:-:S03]  /*0120*/  IADD3 R3, PT, PT, R3, R5, RZ ;  /* 0x0000000503037210 */ /* 0x000fc60007ffe0ff */
[----:B------:R-:W-:-:S04]  /*0130*/  IMAD.WIDE.U32 R4, R4, 0x4, R2 ;  /* 0x0000000404047825 */ /* 0x000fc800078e0002 */
[----:B------:R-:W-:Y:S01]  /*0140*/  IMAD.WIDE R2, R7, 0x4, R2 ;  /* 0x0000000407027825 */ /* 0x000fe200078e0202 */
[----:B0-----:R-:W-:Y:S04]  /*0150*/  STG.E desc[UR4][R4.64], R9 ;  /* 0x0000000904007986 */ /* 0x001fe8000c101904 */
[----:B------:R-:W-:Y:S01]  /*0160*/  REDG.E.ADD.F32.FTZ.RN.STRONG.GPU desc[UR4][R2.64], R9 ;  /* 0x00000009020079a6 */ /* 0x000fe2000c12f304 */
[----:B------:R-:W-:Y:S05]  /*0170*/  EXIT ;  /* 0x000000000000794d */ /* 0x000fea0003800000 */
.L_x_22:
        /* <DEDUP_REMOVED lines=16> */
.L_x_31:


//--------------------- .nv.shared.reserved.0     --------------------------
	.section	.nv.shared.reserved.0,"aw",@nobits
	.weak		__nv_reservedSMEM_offset_0_alias
	.size		__nv_reservedSMEM_offset_0_alias, 0, 64
	.other		__nv_reservedSMEM_offset_0_alias,@"STO_CUDA_RESERVED_SHARED STV_DEFAULT"
__nv_reservedSMEM_offset_0_alias:
	.zero		0
	.zero		64


//--------------------- .nv.shared._Z17multMatVecPlusVecPfmS_S_S_m --------------------------
	.section	.nv.shared._Z17multMatVecPlusVecPfmS_S_S_m,"aw",@nobits
	.sectionflags	@""
	.align	4
.nv.shared._Z17multMatVecPlusVecPfmS_S_S_m:
	.zero		1104


//--------------------- .nv.shared._Z7matMultPfmS_mS_mm --------------------------
	.section	.nv.shared._Z7matMultPfmS_mS_mm,"aw",@nobits
	.sectionflags	@""
	.align	4
.nv.shared._Z7matMultPfmS_mS_mm:
	.zero		1152


//--------------------- .nv.constant0._Z10getDiagMatPfmS_m --------------------------
	.section	.nv.constant0._Z10getDiagMatPfmS_m,"a",@progbits
	.sectionflags	@""
	.align	4
.nv.constant0._Z10getDiagMatPfmS_m:
	.zero		928


//--------------------- .nv.constant0._Z13invertDiagMatPfm --------------------------
	.section	.nv.constant0._Z13invertDiagMatPfm,"a",@progbits
	.sectionflags	@""
	.align	4
.nv.constant0._Z13invertDiagMatPfm:
	.zero		912


//--------------------- .nv.constant0._Z17multDiagMatAndVecPfmS_S_ --------------------------
	.section	.nv.constant0._Z17multDiagMatAndVecPfmS_S_,"a",@progbits
	.sectionflags	@""
	.align	4
.nv.constant0._Z17multDiagMatAndVecPfmS_S_:
	.zero		928


//--------------------- .nv.constant0._Z17multMatVecPlusVecPfmS_S_S_m --------------------------
	.section	.nv.constant0._Z17multMatVecPlusVecPfmS_S_S_m,"a",@progbits
	.sectionflags	@""
	.align	4
.nv.constant0._Z17multMatVecPlusVecPfmS_S_S_m:
	.zero		944


//--------------------- .nv.constant0._Z17multDiagMatAndMatPfmS_mS_m --------------------------
	.section	.nv.constant0._Z17multDiagMatAndMatPfmS_mS_m,"a",@progbits
	.sectionflags	@""
	.align	4
.nv.constant0._Z17multDiagMatAndMatPfmS_mS_m:
	.zero		944


//--------------------- .nv.constant0._Z7matDiffPfmS_mS_m --------------------------
	.section	.nv.constant0._Z7matDiffPfmS_mS_m,"a",@progbits
	.sectionflags	@""
	.align	4
.nv.constant0._Z7matDiffPfmS_mS_m:
	.zero		944


//--------------------- .nv.constant0._Z7matMultPfmS_mS_mm --------------------------
	.section	.nv.constant0._Z7matMultPfmS_mS_mm,"a",@progbits
	.sectionflags	@""
	.align	4
.nv.constant0._Z7matMultPfmS_mS_mm:
	.zero		952


//--------------------- .nv.constant0._Z10fillRandomPfim --------------------------
	.section	.nv.constant0._Z10fillRandomPfim,"a",@progbits
	.sectionflags	@""
	.align	4
.nv.constant0._Z10fillRandomPfim:
	.zero		920


//--------------------- SYMBOLS --------------------------

	.type		.nv.reservedSmem.offset0,@object
	.size		.nv.reservedSmem.offset0,0x4
	.type		.nv.reservedSmem.cap,@object
	.size		.nv.reservedSmem.cap,0x4
